//
// Generated by NVIDIA NVVM Compiler
//
// Compiler Build ID: CL-36424714
// Cuda compilation tools, release 13.0, V13.0.88
// Based on NVVM 20.0.0
//

.version 9.0
.target sm_100
.address_size 64

	// .globl	_Z47sequence_recommendation_interaction_kernel_fp32PKfS0_S0_S0_PfS1_S1_S1_iiiiif
.global .align 1 .b8 _ZN34_INTERNAL_14459458_4_k_cu_790264704cuda3std3__45__cpo5beginE[1];
.global .align 1 .b8 _ZN34_INTERNAL_14459458_4_k_cu_790264704cuda3std3__45__cpo3endE[1];
.global .align 1 .b8 _ZN34_INTERNAL_14459458_4_k_cu_790264704cuda3std3__45__cpo6cbeginE[1];
.global .align 1 .b8 _ZN34_INTERNAL_14459458_4_k_cu_790264704cuda3std3__45__cpo4cendE[1];
.global .align 1 .b8 _ZN34_INTERNAL_14459458_4_k_cu_790264704cuda3std3__45__cpo6rbeginE[1];
.global .align 1 .b8 _ZN34_INTERNAL_14459458_4_k_cu_790264704cuda3std3__45__cpo4rendE[1];
.global .align 1 .b8 _ZN34_INTERNAL_14459458_4_k_cu_790264704cuda3std3__45__cpo7crbeginE[1];
.global .align 1 .b8 _ZN34_INTERNAL_14459458_4_k_cu_790264704cuda3std3__45__cpo5crendE[1];
.global .align 1 .b8 _ZN34_INTERNAL_14459458_4_k_cu_790264704cuda3std3__436_GLOBAL__N__14459458_4_k_cu_790264706ignoreE[1];
.global .align 1 .b8 _ZN34_INTERNAL_14459458_4_k_cu_790264704cuda3std3__419piecewise_constructE[1];
.global .align 1 .b8 _ZN34_INTERNAL_14459458_4_k_cu_790264704cuda3std3__48in_placeE[1];
.global .align 1 .b8 _ZN34_INTERNAL_14459458_4_k_cu_790264704cuda3std3__420unreachable_sentinelE[1];
.global .align 1 .b8 _ZN34_INTERNAL_14459458_4_k_cu_790264704cuda3std3__47nulloptE[1];
.global .align 1 .b8 _ZN34_INTERNAL_14459458_4_k_cu_790264704cuda3std3__48unexpectE[1];
.global .align 1 .b8 _ZN34_INTERNAL_14459458_4_k_cu_790264704cuda3std6ranges3__45__cpo4swapE[1];
.global .align 1 .b8 _ZN34_INTERNAL_14459458_4_k_cu_790264704cuda3std6ranges3__45__cpo9iter_moveE[1];
.global .align 1 .b8 _ZN34_INTERNAL_14459458_4_k_cu_790264704cuda3std6ranges3__45__cpo5beginE[1];
.global .align 1 .b8 _ZN34_INTERNAL_14459458_4_k_cu_790264704cuda3std6ranges3__45__cpo3endE[1];
.global .align 1 .b8 _ZN34_INTERNAL_14459458_4_k_cu_790264704cuda3std6ranges3__45__cpo6cbeginE[1];
.global .align 1 .b8 _ZN34_INTERNAL_14459458_4_k_cu_790264704cuda3std6ranges3__45__cpo4cendE[1];
.global .align 1 .b8 _ZN34_INTERNAL_14459458_4_k_cu_790264704cuda3std6ranges3__45__cpo7advanceE[1];
.global .align 1 .b8 _ZN34_INTERNAL_14459458_4_k_cu_790264704cuda3std6ranges3__45__cpo9iter_swapE[1];
.global .align 1 .b8 _ZN34_INTERNAL_14459458_4_k_cu_790264704cuda3std6ranges3__45__cpo4nextE[1];
.global .align 1 .b8 _ZN34_INTERNAL_14459458_4_k_cu_790264704cuda3std6ranges3__45__cpo4prevE[1];
.global .align 1 .b8 _ZN34_INTERNAL_14459458_4_k_cu_790264704cuda3std6ranges3__45__cpo4dataE[1];
.global .align 1 .b8 _ZN34_INTERNAL_14459458_4_k_cu_790264704cuda3std6ranges3__45__cpo5cdataE[1];
.global .align 1 .b8 _ZN34_INTERNAL_14459458_4_k_cu_790264704cuda3std6ranges3__45__cpo4sizeE[1];
.global .align 1 .b8 _ZN34_INTERNAL_14459458_4_k_cu_790264704cuda3std6ranges3__45__cpo5ssizeE[1];
.global .align 1 .b8 _ZN34_INTERNAL_14459458_4_k_cu_790264704cuda3std6ranges3__45__cpo8distanceE[1];
.global .align 1 .b8 _ZN34_INTERNAL_14459458_4_k_cu_790264706thrust24THRUST_300001_SM_1000_NS6system6detail10sequential3seqE[1];
.global .align 1 .b8 _ZN34_INTERNAL_14459458_4_k_cu_790264706thrust24THRUST_300001_SM_1000_NS12placeholders2_1E[1];
.global .align 1 .b8 _ZN34_INTERNAL_14459458_4_k_cu_790264706thrust24THRUST_300001_SM_1000_NS12placeholders2_2E[1];
.global .align 1 .b8 _ZN34_INTERNAL_14459458_4_k_cu_790264706thrust24THRUST_300001_SM_1000_NS12placeholders2_3E[1];
.global .align 1 .b8 _ZN34_INTERNAL_14459458_4_k_cu_790264706thrust24THRUST_300001_SM_1000_NS12placeholders2_4E[1];
.global .align 1 .b8 _ZN34_INTERNAL_14459458_4_k_cu_790264706thrust24THRUST_300001_SM_1000_NS12placeholders2_5E[1];
.global .align 1 .b8 _ZN34_INTERNAL_14459458_4_k_cu_790264706thrust24THRUST_300001_SM_1000_NS12placeholders2_6E[1];
.global .align 1 .b8 _ZN34_INTERNAL_14459458_4_k_cu_790264706thrust24THRUST_300001_SM_1000_NS12placeholders2_7E[1];
.global .align 1 .b8 _ZN34_INTERNAL_14459458_4_k_cu_790264706thrust24THRUST_300001_SM_1000_NS12placeholders2_8E[1];
.global .align 1 .b8 _ZN34_INTERNAL_14459458_4_k_cu_790264706thrust24THRUST_300001_SM_1000_NS12placeholders2_9E[1];
.global .align 1 .b8 _ZN34_INTERNAL_14459458_4_k_cu_790264706thrust24THRUST_300001_SM_1000_NS12placeholders3_10E[1];
.extern .shared .align 16 .b8 shmem[];

.visible .entry _Z47sequence_recommendation_interaction_kernel_fp32PKfS0_S0_S0_PfS1_S1_S1_iiiiif(
	.param .u64 .ptr .align 1 _Z47sequence_recommendation_interaction_kernel_fp32PKfS0_S0_S0_PfS1_S1_S1_iiiiif_param_0,
	.param .u64 .ptr .align 1 _Z47sequence_recommendation_interaction_kernel_fp32PKfS0_S0_S0_PfS1_S1_S1_iiiiif_param_1,
	.param .u64 .ptr .align 1 _Z47sequence_recommendation_interaction_kernel_fp32PKfS0_S0_S0_PfS1_S1_S1_iiiiif_param_2,
	.param .u64 .ptr .align 1 _Z47sequence_recommendation_interaction_kernel_fp32PKfS0_S0_S0_PfS1_S1_S1_iiiiif_param_3,
	.param .u64 .ptr .align 1 _Z47sequence_recommendation_interaction_kernel_fp32PKfS0_S0_S0_PfS1_S1_S1_iiiiif_param_4,
	.param .u64 .ptr .align 1 _Z47sequence_recommendation_interaction_kernel_fp32PKfS0_S0_S0_PfS1_S1_S1_iiiiif_param_5,
	.param .u64 .ptr .align 1 _Z47sequence_recommendation_interaction_kernel_fp32PKfS0_S0_S0_PfS1_S1_S1_iiiiif_param_6,
	.param .u64 .ptr .align 1 _Z47sequence_recommendation_interaction_kernel_fp32PKfS0_S0_S0_PfS1_S1_S1_iiiiif_param_7,
	.param .u32 _Z47sequence_recommendation_interaction_kernel_fp32PKfS0_S0_S0_PfS1_S1_S1_iiiiif_param_8,
	.param .u32 _Z47sequence_recommendation_interaction_kernel_fp32PKfS0_S0_S0_PfS1_S1_S1_iiiiif_param_9,
	.param .u32 _Z47sequence_recommendation_interaction_kernel_fp32PKfS0_S0_S0_PfS1_S1_S1_iiiiif_param_10,
	.param .u32 _Z47sequence_recommendation_interaction_kernel_fp32PKfS0_S0_S0_PfS1_S1_S1_iiiiif_param_11,
	.param .u32 _Z47sequence_recommendation_interaction_kernel_fp32PKfS0_S0_S0_PfS1_S1_S1_iiiiif_param_12,
	.param .f32 _Z47sequence_recommendation_interaction_kernel_fp32PKfS0_S0_S0_PfS1_S1_S1_iiiiif_param_13
)
{
	.reg .pred 	%p<35>;
	.reg .b32 	%r<103>;
	.reg .b32 	%f<87>;
	.reg .b64 	%rd<38>;

	ld.param.u64 	%rd13, [_Z47sequence_recommendation_interaction_kernel_fp32PKfS0_S0_S0_PfS1_S1_S1_iiiiif_param_0];
	ld.param.u64 	%rd7, [_Z47sequence_recommendation_interaction_kernel_fp32PKfS0_S0_S0_PfS1_S1_S1_iiiiif_param_1];
	ld.param.u64 	%rd14, [_Z47sequence_recommendation_interaction_kernel_fp32PKfS0_S0_S0_PfS1_S1_S1_iiiiif_param_3];
	ld.param.u64 	%rd9, [_Z47sequence_recommendation_interaction_kernel_fp32PKfS0_S0_S0_PfS1_S1_S1_iiiiif_param_4];
	ld.param.u64 	%rd10, [_Z47sequence_recommendation_interaction_kernel_fp32PKfS0_S0_S0_PfS1_S1_S1_iiiiif_param_5];
	ld.param.u64 	%rd11, [_Z47sequence_recommendation_interaction_kernel_fp32PKfS0_S0_S0_PfS1_S1_S1_iiiiif_param_6];
	ld.param.u64 	%rd12, [_Z47sequence_recommendation_interaction_kernel_fp32PKfS0_S0_S0_PfS1_S1_S1_iiiiif_param_7];
	ld.param.u32 	%r36, [_Z47sequence_recommendation_interaction_kernel_fp32PKfS0_S0_S0_PfS1_S1_S1_iiiiif_param_8];
	ld.param.u32 	%r33, [_Z47sequence_recommendation_interaction_kernel_fp32PKfS0_S0_S0_PfS1_S1_S1_iiiiif_param_9];
	ld.param.u32 	%r34, [_Z47sequence_recommendation_interaction_kernel_fp32PKfS0_S0_S0_PfS1_S1_S1_iiiiif_param_10];
	ld.param.u32 	%r35, [_Z47sequence_recommendation_interaction_kernel_fp32PKfS0_S0_S0_PfS1_S1_S1_iiiiif_param_11];
	ld.param.f32 	%f14, [_Z47sequence_recommendation_interaction_kernel_fp32PKfS0_S0_S0_PfS1_S1_S1_iiiiif_param_13];
	cvta.to.global.u64 	%rd1, %rd13;
	cvta.to.global.u64 	%rd2, %rd14;
	mov.u32 	%r1, %ctaid.x;
	mov.u32 	%r2, %ctaid.y;
	mov.u32 	%r102, %tid.x;
	setp.ge.s32 	%p1, %r1, %r36;
	setp.ge.s32 	%p2, %r2, %r33;
	or.pred  	%p3, %p1, %p2;
	@%p3 bra 	$L__BB0_29;
	mul.lo.s32 	%r4, %r33, %r1;
	add.s32 	%r5, %r4, %r2;
	mul.wide.u32 	%rd15, %r5, 4;
	add.s64 	%rd16, %rd2, %rd15;
	ld.global.f32 	%f15, [%rd16];
	setp.eq.f32 	%p4, %f15, 0f00000000;
	@%p4 bra 	$L__BB0_29;
	mul.lo.s32 	%r6, %r4, %r34;
	setp.ge.s32 	%p5, %r102, %r34;
	@%p5 bra 	$L__BB0_5;
	mov.u32 	%r7, %ntid.x;
	mad.lo.s32 	%r8, %r34, %r2, %r6;
	mov.u32 	%r96, %r102;
$L__BB0_4:
	add.s32 	%r37, %r8, %r96;
	mul.wide.s32 	%rd17, %r37, 4;
	add.s64 	%rd18, %rd1, %rd17;
	ld.global.f32 	%f16, [%rd18];
	shl.b32 	%r38, %r96, 2;
	mov.u32 	%r39, shmem;
	add.s32 	%r40, %r39, %r38;
	st.shared.f32 	[%r40], %f16;
	add.s32 	%r96, %r96, %r7;
	setp.lt.s32 	%p6, %r96, %r34;
	@%p6 bra 	$L__BB0_4;
$L__BB0_5:
	shl.b32 	%r41, %r34, 2;
	mov.u32 	%r42, shmem;
	add.s32 	%r11, %r42, %r41;
	mul.lo.s32 	%r12, %r34, %r1;
	@%p5 bra 	$L__BB0_8;
	mov.u32 	%r13, %ntid.x;
	cvta.to.global.u64 	%rd3, %rd7;
	mov.u32 	%r97, %r102;
$L__BB0_7:
	add.s32 	%r43, %r97, %r12;
	mul.wide.s32 	%rd19, %r43, 4;
	add.s64 	%rd20, %rd3, %rd19;
	ld.global.f32 	%f17, [%rd20];
	shl.b32 	%r44, %r97, 2;
	add.s32 	%r45, %r11, %r44;
	st.shared.f32 	[%r45], %f17;
	add.s32 	%r97, %r97, %r13;
	setp.lt.s32 	%p8, %r97, %r34;
	@%p8 bra 	$L__BB0_7;
$L__BB0_8:
	setp.ge.s32 	%p9, %r102, %r34;
	bar.sync 	0;
	mov.f32 	%f84, 0f00000000;
	@%p9 bra 	$L__BB0_11;
	mov.f32 	%f84, 0f00000000;
	mov.u32 	%r16, %ntid.x;
	mov.u32 	%r98, %r102;
$L__BB0_10:
	shl.b32 	%r46, %r98, 2;
	add.s32 	%r47, %r11, %r46;
	ld.shared.f32 	%f20, [%r47];
	add.s32 	%r49, %r42, %r46;
	ld.shared.f32 	%f21, [%r49];
	fma.rn.f32 	%f84, %f20, %f21, %f84;
	add.s32 	%r98, %r98, %r16;
	setp.lt.s32 	%p10, %r98, %r34;
	@%p10 bra 	$L__BB0_10;
$L__BB0_11:
	ld.param.u64 	%rd37, [_Z47sequence_recommendation_interaction_kernel_fp32PKfS0_S0_S0_PfS1_S1_S1_iiiiif_param_2];
	mov.b32 	%r50, %f84;
	shfl.sync.down.b32	%r51|%p11, %r50, 16, 31, -1;
	mov.b32 	%f22, %r51;
	add.f32 	%f23, %f84, %f22;
	mov.b32 	%r52, %f23;
	shfl.sync.down.b32	%r53|%p12, %r52, 8, 31, -1;
	mov.b32 	%f24, %r53;
	add.f32 	%f25, %f23, %f24;
	mov.b32 	%r54, %f25;
	shfl.sync.down.b32	%r55|%p13, %r54, 4, 31, -1;
	mov.b32 	%f26, %r55;
	add.f32 	%f27, %f25, %f26;
	mov.b32 	%r56, %f27;
	shfl.sync.down.b32	%r57|%p14, %r56, 2, 31, -1;
	mov.b32 	%f28, %r57;
	add.f32 	%f29, %f27, %f28;
	mov.b32 	%r58, %f29;
	shfl.sync.down.b32	%r59|%p15, %r58, 1, 31, -1;
	mov.b32 	%f30, %r59;
	add.f32 	%f4, %f29, %f30;
	cvta.to.global.u64 	%rd21, %rd37;
	mul.wide.u32 	%rd22, %r5, 4;
	add.s64 	%rd23, %rd21, %rd22;
	ld.global.f32 	%f5, [%rd23];
	setp.ne.s32 	%p16, %r102, 0;
	@%p16 bra 	$L__BB0_13;
	mul.f32 	%f31, %f4, %f5;
	cvta.to.global.u64 	%rd24, %rd9;
	add.s64 	%rd26, %rd24, %rd22;
	st.global.f32 	[%rd26], %f31;
$L__BB0_13:
	add.s32 	%r60, %r33, -1;
	setp.ge.u32 	%p17, %r2, %r60;
	add.s32 	%r99, %r2, 1;
	setp.ge.u32 	%p18, %r99, %r33;
	or.pred  	%p19, %p17, %p18;
	@%p19 bra 	$L__BB0_22;
	mov.u32 	%r20, %ntid.x;
	neg.f32 	%f6, %f14;
	mul.lo.s32 	%r21, %r5, %r33;
	cvta.to.global.u64 	%rd4, %rd10;
$L__BB0_15:
	add.s32 	%r62, %r99, %r4;
	mul.wide.s32 	%rd27, %r62, 4;
	add.s64 	%rd28, %rd2, %rd27;
	ld.global.f32 	%f32, [%rd28];
	setp.eq.f32 	%p20, %f32, 0f00000000;
	@%p20 bra 	$L__BB0_21;
	setp.ge.s32 	%p21, %r102, %r34;
	mov.f32 	%f86, 0f00000000;
	@%p21 bra 	$L__BB0_19;
	mad.lo.s32 	%r23, %r99, %r34, %r6;
	mov.f32 	%f86, 0f00000000;
	mov.u32 	%r100, %r102;
$L__BB0_18:
	shl.b32 	%r63, %r100, 2;
	add.s32 	%r65, %r42, %r63;
	ld.shared.f32 	%f35, [%r65];
	add.s32 	%r66, %r23, %r100;
	mul.wide.s32 	%rd29, %r66, 4;
	add.s64 	%rd30, %rd1, %rd29;
	ld.global.f32 	%f36, [%rd30];
	fma.rn.f32 	%f86, %f35, %f36, %f86;
	add.s32 	%r100, %r100, %r20;
	setp.lt.s32 	%p22, %r100, %r34;
	@%p22 bra 	$L__BB0_18;
$L__BB0_19:
	setp.ne.s32 	%p23, %r102, 0;
	mov.b32 	%r67, %f86;
	shfl.sync.down.b32	%r68|%p24, %r67, 16, 31, -1;
	mov.b32 	%f37, %r68;
	add.f32 	%f38, %f86, %f37;
	mov.b32 	%r69, %f38;
	shfl.sync.down.b32	%r70|%p25, %r69, 8, 31, -1;
	mov.b32 	%f39, %r70;
	add.f32 	%f40, %f38, %f39;
	mov.b32 	%r71, %f40;
	shfl.sync.down.b32	%r72|%p26, %r71, 4, 31, -1;
	mov.b32 	%f41, %r72;
	add.f32 	%f42, %f40, %f41;
	mov.b32 	%r73, %f42;
	shfl.sync.down.b32	%r74|%p27, %r73, 2, 31, -1;
	mov.b32 	%f43, %r74;
	add.f32 	%f44, %f42, %f43;
	mov.b32 	%r75, %f44;
	shfl.sync.down.b32	%r76|%p28, %r75, 1, 31, -1;
	mov.b32 	%f45, %r76;
	add.f32 	%f10, %f44, %f45;
	@%p23 bra 	$L__BB0_21;
	sub.s32 	%r77, %r99, %r2;
	cvt.rn.f32.u32 	%f46, %r77;
	mul.f32 	%f47, %f6, %f46;
	fma.rn.f32 	%f48, %f47, 0f3BBB989D, 0f3F000000;
	cvt.sat.f32.f32 	%f49, %f48;
	mov.f32 	%f50, 0f4B400001;
	mov.f32 	%f51, 0f437C0000;
	fma.rm.f32 	%f52, %f49, %f51, %f50;
	add.f32 	%f53, %f52, 0fCB40007F;
	neg.f32 	%f54, %f53;
	fma.rn.f32 	%f55, %f47, 0f3FB8AA3B, %f54;
	fma.rn.f32 	%f56, %f47, 0f32A57060, %f55;
	mov.b32 	%r78, %f52;
	shl.b32 	%r79, %r78, 23;
	mov.b32 	%f57, %r79;
	ex2.approx.ftz.f32 	%f58, %f56;
	mul.f32 	%f59, %f58, %f57;
	mul.f32 	%f60, %f10, %f59;
	add.s32 	%r80, %r99, %r21;
	mul.wide.s32 	%rd31, %r80, 4;
	add.s64 	%rd32, %rd4, %rd31;
	st.global.f32 	[%rd32], %f60;
$L__BB0_21:
	add.s32 	%r99, %r99, 1;
	setp.ne.s32 	%p29, %r99, %r33;
	@%p29 bra 	$L__BB0_15;
$L__BB0_22:
	sub.s32 	%r81, %r33, %r35;
	setp.lt.s32 	%p30, %r2, %r81;
	@%p30 bra 	$L__BB0_26;
	setp.ge.s32 	%p31, %r102, %r34;
	sub.s32 	%r82, %r2, %r33;
	add.s32 	%r83, %r82, %r35;
	cvt.rn.f32.s32 	%f61, %r83;
	fma.rn.f32 	%f11, %f61, 0f3DCCCCCD, 0f3F800000;
	@%p31 bra 	$L__BB0_26;
	mov.u32 	%r27, %ntid.x;
	cvta.to.global.u64 	%rd5, %rd11;
	mul.f32 	%f12, %f11, %f5;
	mov.u32 	%r101, %r102;
$L__BB0_25:
	shl.b32 	%r84, %r101, 2;
	add.s32 	%r86, %r42, %r84;
	ld.shared.f32 	%f62, [%r86];
	mul.f32 	%f63, %f12, %f62;
	add.s32 	%r87, %r101, %r12;
	mul.wide.s32 	%rd33, %r87, 4;
	add.s64 	%rd34, %rd5, %rd33;
	atom.global.add.f32 	%f64, [%rd34], %f63;
	add.s32 	%r101, %r101, %r27;
	setp.lt.s32 	%p32, %r101, %r34;
	@%p32 bra 	$L__BB0_25;
$L__BB0_26:
	setp.ge.s32 	%p33, %r102, %r34;
	not.b32 	%r88, %r2;
	add.s32 	%r89, %r33, %r88;
	cvt.rn.f32.s32 	%f65, %r89;
	mul.f32 	%f66, %f65, 0fBDCCCCCD;
	fma.rn.f32 	%f67, %f66, 0f3BBB989D, 0f3F000000;
	cvt.sat.f32.f32 	%f68, %f67;
	mov.f32 	%f69, 0f4B400001;
	mov.f32 	%f70, 0f437C0000;
	fma.rm.f32 	%f71, %f68, %f70, %f69;
	add.f32 	%f72, %f71, 0fCB40007F;
	neg.f32 	%f73, %f72;
	fma.rn.f32 	%f74, %f66, 0f3FB8AA3B, %f73;
	fma.rn.f32 	%f75, %f66, 0f32A57060, %f74;
	mov.b32 	%r90, %f71;
	shl.b32 	%r91, %r90, 23;
	mov.b32 	%f76, %r91;
	ex2.approx.ftz.f32 	%f77, %f75;
	mul.f32 	%f78, %f77, %f76;
	fma.rn.f32 	%f79, %f78, 0f3F000000, 0f3F000000;
	mul.f32 	%f13, %f5, %f79;
	@%p33 bra 	$L__BB0_29;
	mov.u32 	%r30, %ntid.x;
	cvta.to.global.u64 	%rd6, %rd12;
$L__BB0_28:
	shl.b32 	%r92, %r102, 2;
	add.s32 	%r94, %r42, %r92;
	ld.shared.f32 	%f80, [%r94];
	mul.f32 	%f81, %f13, %f80;
	add.s32 	%r95, %r102, %r12;
	mul.wide.s32 	%rd35, %r95, 4;
	add.s64 	%rd36, %rd6, %rd35;
	atom.global.add.f32 	%f82, [%rd36], %f81;
	add.s32 	%r102, %r102, %r30;
	setp.lt.s32 	%p34, %r102, %r34;
	@%p34 bra 	$L__BB0_28;
$L__BB0_29:
	ret;

}
	// .globl	_Z44sequence_collaborative_filtering_kernel_fp32PKfS0_S0_PfS1_iiiif
.visible .entry _Z44sequence_collaborative_filtering_kernel_fp32PKfS0_S0_PfS1_iiiif(
	.param .u64 .ptr .align 1 _Z44sequence_collaborative_filtering_kernel_fp32PKfS0_S0_PfS1_iiiif_param_0,
	.param .u64 .ptr .align 1 _Z44sequence_collaborative_filtering_kernel_fp32PKfS0_S0_PfS1_iiiif_param_1,
	.param .u64 .ptr .align 1 _Z44sequence_collaborative_filtering_kernel_fp32PKfS0_S0_PfS1_iiiif_param_2,
	.param .u64 .ptr .align 1 _Z44sequence_collaborative_filtering_kernel_fp32PKfS0_S0_PfS1_iiiif_param_3,
	.param .u64 .ptr .align 1 _Z44sequence_collaborative_filtering_kernel_fp32PKfS0_S0_PfS1_iiiif_param_4,
	.param .u32 _Z44sequence_collaborative_filtering_kernel_fp32PKfS0_S0_PfS1_iiiif_param_5,
	.param .u32 _Z44sequence_collaborative_filtering_kernel_fp32PKfS0_S0_PfS1_iiiif_param_6,
	.param .u32 _Z44sequence_collaborative_filtering_kernel_fp32PKfS0_S0_PfS1_iiiif_param_7,
	.param .u32 _Z44sequence_collaborative_filtering_kernel_fp32PKfS0_S0_PfS1_iiiif_param_8,
	.param .f32 _Z44sequence_collaborative_filtering_kernel_fp32PKfS0_S0_PfS1_iiiif_param_9
)
{
	.reg .pred 	%p<41>;
	.reg .b32 	%r<120>;
	.reg .b32 	%f<50>;
	.reg .b64 	%rd<40>;

	ld.param.u64 	%rd12, [_Z44sequence_collaborative_filtering_kernel_fp32PKfS0_S0_PfS1_iiiif_param_1];
	ld.param.u64 	%rd13, [_Z44sequence_collaborative_filtering_kernel_fp32PKfS0_S0_PfS1_iiiif_param_2];
	ld.param.u64 	%rd14, [_Z44sequence_collaborative_filtering_kernel_fp32PKfS0_S0_PfS1_iiiif_param_3];
	ld.param.u64 	%rd15, [_Z44sequence_collaborative_filtering_kernel_fp32PKfS0_S0_PfS1_iiiif_param_4];
	ld.param.u32 	%r45, [_Z44sequence_collaborative_filtering_kernel_fp32PKfS0_S0_PfS1_iiiif_param_5];
	ld.param.u32 	%r43, [_Z44sequence_collaborative_filtering_kernel_fp32PKfS0_S0_PfS1_iiiif_param_6];
	ld.param.u32 	%r44, [_Z44sequence_collaborative_filtering_kernel_fp32PKfS0_S0_PfS1_iiiif_param_8];
	ld.param.f32 	%f11, [_Z44sequence_collaborative_filtering_kernel_fp32PKfS0_S0_PfS1_iiiif_param_9];
	cvta.to.global.u64 	%rd1, %rd12;
	cvta.to.global.u64 	%rd2, %rd15;
	cvta.to.global.u64 	%rd3, %rd14;
	cvta.to.global.u64 	%rd4, %rd13;
	mov.u32 	%r1, %ctaid.x;
	mov.u32 	%r2, %ctaid.y;
	mov.u32 	%r3, %tid.x;
	setp.ge.s32 	%p1, %r1, %r45;
	setp.ge.s32 	%p2, %r2, %r43;
	or.pred  	%p3, %p1, %p2;
	@%p3 bra 	$L__BB1_44;
	mul.lo.s32 	%r4, %r43, %r1;
	add.s32 	%r5, %r4, %r2;
	mul.wide.u32 	%rd16, %r5, 4;
	add.s64 	%rd17, %rd4, %rd16;
	ld.global.f32 	%f12, [%rd17];
	setp.eq.f32 	%p4, %f12, 0f00000000;
	@%p4 bra 	$L__BB1_44;
	shl.b32 	%r46, %r44, 2;
	mov.u32 	%r47, shmem;
	add.s32 	%r6, %r47, %r46;
	setp.ge.s32 	%p5, %r3, %r44;
	@%p5 bra 	$L__BB1_4;
	shl.b32 	%r48, %r3, 2;
	add.s32 	%r50, %r47, %r48;
	mov.b32 	%r51, -831624408;
	st.shared.u32 	[%r50], %r51;
	add.s32 	%r52, %r6, %r48;
	mov.b32 	%r53, -1;
	st.shared.u32 	[%r52], %r53;
$L__BB1_4:
	bar.sync 	0;
	mul.lo.s32 	%r7, %r5, %r43;
	setp.ge.u32 	%p6, %r3, %r43;
	mov.b32 	%r109, 0;
	mov.f32 	%f46, 0f00000000;
	@%p6 bra 	$L__BB1_28;
	setp.gt.s32 	%p7, %r44, 0;
	mov.u32 	%r8, %ntid.x;
	mov.f32 	%f46, 0f00000000;
	mov.b32 	%r109, 0;
	@%p7 bra 	$L__BB1_11;
	mov.u32 	%r110, %r3;
$L__BB1_7:
	setp.eq.s32 	%p8, %r110, %r2;
	@%p8 bra 	$L__BB1_27;
	add.s32 	%r21, %r110, %r4;
	mul.wide.s32 	%rd18, %r21, 4;
	add.s64 	%rd19, %rd4, %rd18;
	ld.global.f32 	%f15, [%rd19];
	setp.eq.f32 	%p9, %f15, 0f00000000;
	@%p9 bra 	$L__BB1_27;
	setp.ge.s32 	%p10, %r2, %r110;
	@%p10 bra 	$L__BB1_24;
	add.s32 	%r57, %r110, %r7;
	cvt.u64.u32 	%rd39, %r57;
	bra.uni 	$L__BB1_25;
$L__BB1_11:
	mov.u32 	%r106, %r3;
$L__BB1_12:
	setp.eq.s32 	%p13, %r106, %r2;
	@%p13 bra 	$L__BB1_23;
	add.s32 	%r11, %r106, %r4;
	mul.wide.s32 	%rd22, %r11, 4;
	add.s64 	%rd23, %rd4, %rd22;
	ld.global.f32 	%f17, [%rd23];
	setp.eq.f32 	%p14, %f17, 0f00000000;
	@%p14 bra 	$L__BB1_23;
	setp.lt.s32 	%p15, %r2, %r106;
	@%p15 bra 	$L__BB1_16;
	mad.lo.s32 	%r59, %r11, %r43, %r2;
	cvt.s64.s32 	%rd38, %r59;
	bra.uni 	$L__BB1_17;
$L__BB1_16:
	add.s32 	%r60, %r106, %r7;
	cvt.u64.u32 	%rd38, %r60;
$L__BB1_17:
	shl.b64 	%rd24, %rd38, 2;
	add.s64 	%rd25, %rd1, %rd24;
	ld.global.f32 	%f2, [%rd25];
	setp.leu.f32 	%p16, %f2, %f11;
	@%p16 bra 	$L__BB1_23;
	mov.b32 	%r108, 0;
$L__BB1_19:
	shl.b32 	%r62, %r108, 2;
	add.s32 	%r13, %r47, %r62;
	atom.shared.exch.b32 	%r14, [%r13], -831624408;
	mov.b32 	%f18, %r14;
	setp.gt.f32 	%p17, %f2, %f18;
	@%p17 bra 	$L__BB1_21;
	atom.shared.exch.b32 	%r64, [%r13], %r14;
	add.s32 	%r108, %r108, 1;
	setp.eq.s32 	%p18, %r108, %r44;
	@%p18 bra 	$L__BB1_22;
	bra.uni 	$L__BB1_19;
$L__BB1_21:
	mov.b32 	%r65, %f2;
	atom.shared.exch.b32 	%r66, [%r13], %r65;
	add.s32 	%r68, %r6, %r62;
	atom.shared.exch.b32 	%r69, [%r68], %r106;
$L__BB1_22:
	add.f32 	%f46, %f46, %f2;
	add.s32 	%r109, %r109, 1;
$L__BB1_23:
	add.s32 	%r106, %r106, %r8;
	setp.lt.s32 	%p19, %r106, %r43;
	@%p19 bra 	$L__BB1_12;
	bra.uni 	$L__BB1_28;
$L__BB1_24:
	mad.lo.s32 	%r56, %r21, %r43, %r2;
	cvt.s64.s32 	%rd39, %r56;
$L__BB1_25:
	shl.b64 	%rd20, %rd39, 2;
	add.s64 	%rd21, %rd1, %rd20;
	ld.global.f32 	%f6, [%rd21];
	setp.leu.f32 	%p11, %f6, %f11;
	@%p11 bra 	$L__BB1_27;
	add.f32 	%f46, %f46, %f6;
	add.s32 	%r109, %r109, 1;
$L__BB1_27:
	add.s32 	%r110, %r110, %r8;
	setp.lt.s32 	%p12, %r110, %r43;
	@%p12 bra 	$L__BB1_7;
$L__BB1_28:
	mov.b32 	%r70, %f46;
	shfl.sync.down.b32	%r71|%p20, %r70, 16, 31, -1;
	mov.b32 	%f19, %r71;
	add.f32 	%f20, %f46, %f19;
	mov.b32 	%r72, %f20;
	shfl.sync.down.b32	%r73|%p21, %r72, 8, 31, -1;
	mov.b32 	%f21, %r73;
	add.f32 	%f22, %f20, %f21;
	mov.b32 	%r74, %f22;
	shfl.sync.down.b32	%r75|%p22, %r74, 4, 31, -1;
	mov.b32 	%f23, %r75;
	add.f32 	%f24, %f22, %f23;
	mov.b32 	%r76, %f24;
	shfl.sync.down.b32	%r77|%p23, %r76, 2, 31, -1;
	mov.b32 	%f25, %r77;
	add.f32 	%f26, %f24, %f25;
	mov.b32 	%r78, %f26;
	shfl.sync.down.b32	%r79|%p24, %r78, 1, 31, -1;
	mov.b32 	%f27, %r79;
	add.f32 	%f10, %f26, %f27;
	shfl.sync.down.b32	%r80|%p25, %r109, 16, 31, -1;
	add.s32 	%r81, %r80, %r109;
	shfl.sync.down.b32	%r82|%p26, %r81, 8, 31, -1;
	add.s32 	%r83, %r82, %r81;
	shfl.sync.down.b32	%r84|%p27, %r83, 4, 31, -1;
	add.s32 	%r85, %r84, %r83;
	shfl.sync.down.b32	%r86|%p28, %r85, 2, 31, -1;
	add.s32 	%r87, %r86, %r85;
	shfl.sync.down.b32	%r88|%p29, %r87, 1, 31, -1;
	add.s32 	%r26, %r88, %r87;
	setp.ne.s32 	%p30, %r3, 0;
	@%p30 bra 	$L__BB1_44;
	setp.lt.s32 	%p31, %r26, 1;
	@%p31 bra 	$L__BB1_31;
	cvt.rn.f32.u32 	%f28, %r26;
	div.rn.f32 	%f29, %f10, %f28;
	mul.wide.u32 	%rd28, %r5, 4;
	add.s64 	%rd29, %rd3, %rd28;
	st.global.f32 	[%rd29], %f29;
	bra.uni 	$L__BB1_32;
$L__BB1_31:
	mul.wide.u32 	%rd26, %r5, 4;
	add.s64 	%rd27, %rd3, %rd26;
	mov.b32 	%r89, 0;
	st.global.u32 	[%rd27], %r89;
$L__BB1_32:
	mul.lo.s32 	%r27, %r5, %r44;
	setp.lt.s32 	%p32, %r44, 1;
	@%p32 bra 	$L__BB1_44;
	and.b32  	%r28, %r44, 7;
	setp.lt.u32 	%p33, %r44, 8;
	mov.b32 	%r118, 0;
	@%p33 bra 	$L__BB1_36;
	and.b32  	%r118, %r44, 2147483640;
	neg.s32 	%r116, %r118;
	mov.u32 	%r92, shmem;
	add.s32 	%r115, %r92, 16;
	add.s64 	%rd11, %rd2, 16;
	mov.u32 	%r114, %r27;
$L__BB1_35:
	.pragma "nounroll";
	mul.wide.s32 	%rd30, %r114, 4;
	add.s64 	%rd31, %rd11, %rd30;
	ld.shared.v4.f32 	{%f30, %f31, %f32, %f33}, [%r115+-16];
	st.global.f32 	[%rd31+-16], %f30;
	st.global.f32 	[%rd31+-12], %f31;
	st.global.f32 	[%rd31+-8], %f32;
	st.global.f32 	[%rd31+-4], %f33;
	ld.shared.v4.f32 	{%f34, %f35, %f36, %f37}, [%r115];
	st.global.f32 	[%rd31], %f34;
	st.global.f32 	[%rd31+4], %f35;
	st.global.f32 	[%rd31+8], %f36;
	st.global.f32 	[%rd31+12], %f37;
	add.s32 	%r116, %r116, 8;
	add.s32 	%r115, %r115, 32;
	add.s32 	%r114, %r114, 8;
	setp.ne.s32 	%p34, %r116, 0;
	@%p34 bra 	$L__BB1_35;
$L__BB1_36:
	setp.eq.s32 	%p35, %r28, 0;
	@%p35 bra 	$L__BB1_44;
	and.b32  	%r38, %r44, 3;
	setp.lt.u32 	%p36, %r28, 4;
	@%p36 bra 	$L__BB1_39;
	shl.b32 	%r93, %r118, 2;
	mov.u32 	%r94, shmem;
	add.s32 	%r95, %r94, %r93;
	ld.shared.f32 	%f38, [%r95];
	add.s32 	%r96, %r118, %r27;
	mul.wide.s32 	%rd32, %r96, 4;
	add.s64 	%rd33, %rd2, %rd32;
	st.global.f32 	[%rd33], %f38;
	ld.shared.f32 	%f39, [%r95+4];
	st.global.f32 	[%rd33+4], %f39;
	ld.shared.f32 	%f40, [%r95+8];
	st.global.f32 	[%rd33+8], %f40;
	ld.shared.f32 	%f41, [%r95+12];
	st.global.f32 	[%rd33+12], %f41;
	add.s32 	%r118, %r118, 4;
$L__BB1_39:
	setp.eq.s32 	%p37, %r38, 0;
	@%p37 bra 	$L__BB1_44;
	setp.eq.s32 	%p38, %r38, 1;
	@%p38 bra 	$L__BB1_42;
	shl.b32 	%r97, %r118, 2;
	mov.u32 	%r98, shmem;
	add.s32 	%r99, %r98, %r97;
	ld.shared.f32 	%f42, [%r99];
	add.s32 	%r100, %r118, %r27;
	mul.wide.s32 	%rd34, %r100, 4;
	add.s64 	%rd35, %rd2, %rd34;
	st.global.f32 	[%rd35], %f42;
	ld.shared.f32 	%f43, [%r99+4];
	st.global.f32 	[%rd35+4], %f43;
	add.s32 	%r118, %r118, 2;
$L__BB1_42:
	and.b32  	%r101, %r44, 1;
	setp.eq.b32 	%p39, %r101, 1;
	not.pred 	%p40, %p39;
	@%p40 bra 	$L__BB1_44;
	shl.b32 	%r102, %r118, 2;
	mov.u32 	%r103, shmem;
	add.s32 	%r104, %r103, %r102;
	ld.shared.f32 	%f44, [%r104];
	add.s32 	%r105, %r118, %r27;
	mul.wide.s32 	%rd36, %r105, 4;
	add.s64 	%rd37, %rd2, %rd36;
	st.global.f32 	[%rd37], %f44;
$L__BB1_44:
	ret;

}
	// .globl	_Z47sequence_recommendation_interaction_kernel_fp16PK6__halfS1_S1_S1_PS_S2_S2_S2_iiiiif
.visible .entry _Z47sequence_recommendation_interaction_kernel_fp16PK6__halfS1_S1_S1_PS_S2_S2_S2_iiiiif(
	.param .u64 .ptr .align 1 _Z47sequence_recommendation_interaction_kernel_fp16PK6__halfS1_S1_S1_PS_S2_S2_S2_iiiiif_param_0,
	.param .u64 .ptr .align 1 _Z47sequence_recommendation_interaction_kernel_fp16PK6__halfS1_S1_S1_PS_S2_S2_S2_iiiiif_param_1,
	.param .u64 .ptr .align 1 _Z47sequence_recommendation_interaction_kernel_fp16PK6__halfS1_S1_S1_PS_S2_S2_S2_iiiiif_param_2,
	.param .u64 .ptr .align 1 _Z47sequence_recommendation_interaction_kernel_fp16PK6__halfS1_S1_S1_PS_S2_S2_S2_iiiiif_param_3,
	.param .u64 .ptr .align 1 _Z47sequence_recommendation_interaction_kernel_fp16PK6__halfS1_S1_S1_PS_S2_S2_S2_iiiiif_param_4,
	.param .u64 .ptr .align 1 _Z47sequence_recommendation_interaction_kernel_fp16PK6__halfS1_S1_S1_PS_S2_S2_S2_iiiiif_param_5,
	.param .u64 .ptr .align 1 _Z47sequence_recommendation_interaction_kernel_fp16PK6__halfS1_S1_S1_PS_S2_S2_S2_iiiiif_param_6,
	.param .u64 .ptr .align 1 _Z47sequence_recommendation_interaction_kernel_fp16PK6__halfS1_S1_S1_PS_S2_S2_S2_iiiiif_param_7,
	.param .u32 _Z47sequence_recommendation_interaction_kernel_fp16PK6__halfS1_S1_S1_PS_S2_S2_S2_iiiiif_param_8,
	.param .u32 _Z47sequence_recommendation_interaction_kernel_fp16PK6__halfS1_S1_S1_PS_S2_S2_S2_iiiiif_param_9,
	.param .u32 _Z47sequence_recommendation_interaction_kernel_fp16PK6__halfS1_S1_S1_PS_S2_S2_S2_iiiiif_param_10,
	.param .u32 _Z47sequence_recommendation_interaction_kernel_fp16PK6__halfS1_S1_S1_PS_S2_S2_S2_iiiiif_param_11,
	.param .u32 _Z47sequence_recommendation_interaction_kernel_fp16PK6__halfS1_S1_S1_PS_S2_S2_S2_iiiiif_param_12,
	.param .f32 _Z47sequence_recommendation_interaction_kernel_fp16PK6__halfS1_S1_S1_PS_S2_S2_S2_iiiiif_param_13
)
{


	ret;

}
	// .globl	_Z44sequence_collaborative_filtering_kernel_fp16PK6__halfS1_S1_PS_S2_iiiif
.visible .entry _Z44sequence_collaborative_filtering_kernel_fp16PK6__halfS1_S1_PS_S2_iiiif(
	.param .u64 .ptr .align 1 _Z44sequence_collaborative_filtering_kernel_fp16PK6__halfS1_S1_PS_S2_iiiif_param_0,
	.param .u64 .ptr .align 1 _Z44sequence_collaborative_filtering_kernel_fp16PK6__halfS1_S1_PS_S2_iiiif_param_1,
	.param .u64 .ptr .align 1 _Z44sequence_collaborative_filtering_kernel_fp16PK6__halfS1_S1_PS_S2_iiiif_param_2,
	.param .u64 .ptr .align 1 _Z44sequence_collaborative_filtering_kernel_fp16PK6__halfS1_S1_PS_S2_iiiif_param_3,
	.param .u64 .ptr .align 1 _Z44sequence_collaborative_filtering_kernel_fp16PK6__halfS1_S1_PS_S2_iiiif_param_4,
	.param .u32 _Z44sequence_collaborative_filtering_kernel_fp16PK6__halfS1_S1_PS_S2_iiiif_param_5,
	.param .u32 _Z44sequence_collaborative_filtering_kernel_fp16PK6__halfS1_S1_PS_S2_iiiif_param_6,
	.param .u32 _Z44sequence_collaborative_filtering_kernel_fp16PK6__halfS1_S1_PS_S2_iiiif_param_7,
	.param .u32 _Z44sequence_collaborative_filtering_kernel_fp16PK6__halfS1_S1_PS_S2_iiiif_param_8,
	.param .f32 _Z44sequence_collaborative_filtering_kernel_fp16PK6__halfS1_S1_PS_S2_iiiif_param_9
)
{


	ret;

}
	// .globl	_ZN3cub18CUB_300001_SM_10006detail11EmptyKernelIvEEvv
.visible .entry _ZN3cub18CUB_300001_SM_10006detail11EmptyKernelIvEEvv()
{


	ret;

}


// ===== COMPILED SASS (sm_100) =====

	.target	sm_100

	.elftype	@"ET_EXEC"


//--------------------- .note.nv.tkinfo           --------------------------
	.section	.note.nv.tkinfo,"",@"SHT_NOTE"
	.sectionflags	@"SHF_NOTE_NV_TKINFO"
	.tkinfo
        /*0018*/ 	.word	0x00000002
        /*0030*/ 	.string	""
        /*0030*/ 	.string	"ptxas"
        /*0030*/ 	.string	"Cuda compilation tools, release 13.0, V13.0.88"
        /*0030*/ 	.string	"Build cuda_13.0.r13.0/compiler.36424714_0"
        /*0030*/ 	.string	"-arch sm_100 -m 64 "



//--------------------- .note.nv.cuinfo           --------------------------
	.section	.note.nv.cuinfo,"",@"SHT_NOTE"
	.sectionflags	@"SHF_NOTE_NV_CUINFO"
        /*0018*/ 	.short	0x0002
        /*001a*/ 	.short	0x0064
        /*001c*/ 	.short	0x0082
	.zero		2


//--------------------- .nv.info                  --------------------------
	.section	.nv.info,"",@"SHT_CUDA_INFO"
	.align	4


	//----- nvinfo : EIATTR_REGCOUNT
	.align		4
        /*0000*/ 	.byte	0x04, 0x2f
        /*0002*/ 	.short	(.L_41 - .L_40)
	.align		4
.L_40:
        /*0004*/ 	.word	index@(_Z47sequence_recommendation_interaction_kernel_fp32PKfS0_S0_S0_PfS1_S1_S1_iiiiif)
        /*0008*/ 	.word	0x00000018


	//----- nvinfo : EIATTR_FRAME_SIZE
	.align		4
.L_41:
        /*000c*/ 	.byte	0x04, 0x11
        /*000e*/ 	.short	(.L_43 - .L_42)
	.align		4
.L_42:
        /*0010*/ 	.word	index@(_Z47sequence_recommendation_interaction_kernel_fp32PKfS0_S0_S0_PfS1_S1_S1_iiiiif)
        /*0014*/ 	.word	0x00000000


	//----- nvinfo : EIATTR_REGCOUNT
	.align		4
.L_43:
        /*0018*/ 	.byte	0x04, 0x2f
        /*001a*/ 	.short	(.L_45 - .L_44)
	.align		4
.L_44:
        /*001c*/ 	.word	index@(_Z44sequence_collaborative_filtering_kernel_fp32PKfS0_S0_PfS1_iiiif)
        /*0020*/ 	.word	0x00000016


	//----- nvinfo : EIATTR_FRAME_SIZE
	.align		4
.L_45:
        /*0024*/ 	.byte	0x04, 0x11
        /*0026*/ 	.short	(.L_47 - .L_46)
	.align		4
.L_46:
        /*0028*/ 	.word	index@($__internal_0_$__cuda_sm3x_div_rn_noftz_f32_slowpath)
        /*002c*/ 	.word	0x00000000


	//----- nvinfo : EIATTR_FRAME_SIZE
	.align		4
.L_47:
        /*0030*/ 	.byte	0x04, 0x11
        /*0032*/ 	.short	(.L_49 - .L_48)
	.align		4
.L_48:
        /*0034*/ 	.word	index@(_Z44sequence_collaborative_filtering_kernel_fp32PKfS0_S0_PfS1_iiiif)
        /*0038*/ 	.word	0x00000000


	//----- nvinfo : EIATTR_REGCOUNT
	.align		4
.L_49:
        /*003c*/ 	.byte	0x04, 0x2f
        /*003e*/ 	.short	(.L_51 - .L_50)
	.align		4
.L_50:
        /*0040*/ 	.word	index@(_Z47sequence_recommendation_interaction_kernel_fp16PK6__halfS1_S1_S1_PS_S2_S2_S2_iiiiif)
        /*0044*/ 	.word	0x00000004


	//----- nvinfo : EIATTR_FRAME_SIZE
	.align		4
.L_51:
        /*0048*/ 	.byte	0x04, 0x11
        /*004a*/ 	.short	(.L_53 - .L_52)
	.align		4
.L_52:
        /*004c*/ 	.word	index@(_Z47sequence_recommendation_interaction_kernel_fp16PK6__halfS1_S1_S1_PS_S2_S2_S2_iiiiif)
        /*0050*/ 	.word	0x00000000


	//----- nvinfo : EIATTR_REGCOUNT
	.align		4
.L_53:
        /*0054*/ 	.byte	0x04, 0x2f
        /*0056*/ 	.short	(.L_55 - .L_54)
	.align		4
.L_54:
        /*0058*/ 	.word	index@(_Z44sequence_collaborative_filtering_kernel_fp16PK6__halfS1_S1_PS_S2_iiiif)
        /*005c*/ 	.word	0x00000004


	//----- nvinfo : EIATTR_FRAME_SIZE
	.align		4
.L_55:
        /*0060*/ 	.byte	0x04, 0x11
        /*0062*/ 	.short	(.L_57 - .L_56)
	.align		4
.L_56:
        /*0064*/ 	.word	index@(_Z44sequence_collaborative_filtering_kernel_fp16PK6__halfS1_S1_PS_S2_iiiif)
        /*0068*/ 	.word	0x00000000


	//----- nvinfo : EIATTR_REGCOUNT
	.align		4
.L_57:
        /*006c*/ 	.byte	0x04, 0x2f
        /*006e*/ 	.short	(.L_59 - .L_58)
	.align		4
.L_58:
        /*0070*/ 	.word	index@(_ZN3cub18CUB_300001_SM_10006detail11EmptyKernelIvEEvv)
        /*0074*/ 	.word	0x00000004


	//----- nvinfo : EIATTR_FRAME_SIZE
	.align		4
.L_59:
        /*0078*/ 	.byte	0x04, 0x11
        /*007a*/ 	.short	(.L_61 - .L_60)
	.align		4
.L_60:
        /*007c*/ 	.word	index@(_ZN3cub18CUB_300001_SM_10006detail11EmptyKernelIvEEvv)
        /*0080*/ 	.word	0x00000000


	//----- nvinfo : EIATTR_MIN_STACK_SIZE
	.align		4
.L_61:
        /*0084*/ 	.byte	0x04, 0x12
        /*0086*/ 	.short	(.L_63 - .L_62)
	.align		4
.L_62:
        /*0088*/ 	.word	index@(_ZN3cub18CUB_300001_SM_10006detail11EmptyKernelIvEEvv)
        /*008c*/ 	.word	0x00000000


	//----- nvinfo : EIATTR_MIN_STACK_SIZE
	.align		4
.L_63:
        /*0090*/ 	.byte	0x04, 0x12
        /*0092*/ 	.short	(.L_65 - .L_64)
	.align		4
.L_64:
        /*0094*/ 	.word	index@(_Z44sequence_collaborative_filtering_kernel_fp16PK6__halfS1_S1_PS_S2_iiiif)
        /*0098*/ 	.word	0x00000000


	//----- nvinfo : EIATTR_MIN_STACK_SIZE
	.align		4
.L_65:
        /*009c*/ 	.byte	0x04, 0x12
        /*009e*/ 	.short	(.L_67 - .L_66)
	.align		4
.L_66:
        /*00a0*/ 	.word	index@(_Z47sequence_recommendation_interaction_kernel_fp16PK6__halfS1_S1_S1_PS_S2_S2_S2_iiiiif)
        /*00a4*/ 	.word	0x00000000


	//----- nvinfo : EIATTR_MIN_STACK_SIZE
	.align		4
.L_67:
        /*00a8*/ 	.byte	0x04, 0x12
        /*00aa*/ 	.short	(.L_69 - .L_68)
	.align		4
.L_68:
        /*00ac*/ 	.word	index@(_Z44sequence_collaborative_filtering_kernel_fp32PKfS0_S0_PfS1_iiiif)
        /*00b0*/ 	.word	0x00000000


	//----- nvinfo : EIATTR_MIN_STACK_SIZE
	.align		4
.L_69:
        /*00b4*/ 	.byte	0x04, 0x12
        /*00b6*/ 	.short	(.L_71 - .L_70)
	.align		4
.L_70:
        /*00b8*/ 	.word	index@(_Z47sequence_recommendation_interaction_kernel_fp32PKfS0_S0_S0_PfS1_S1_S1_iiiiif)
        /*00bc*/ 	.word	0x00000000
.L_71:


//--------------------- .nv.compat                --------------------------
	.section	.nv.compat,"",@"SHT_CUDA_COMPAT_INFO"
	.align	4
        /*0000*/ 	.byte	0x02, 0x09, 0x00, 0x00, 0x02, 0x02, 0x01, 0x00, 0x02, 0x05, 0x05, 0x00, 0x03, 0x07, 0x01, 0x01
        /*0010*/ 	.byte	0x02, 0x03, 0x00, 0x00, 0x02, 0x06, 0x01, 0x00, 0x04, 0x0b, 0x08, 0x00, 0x01, 0x00, 0x00, 0x00
        /*0020*/ 	.byte	0x00, 0x00, 0x00, 0x00


//--------------------- .nv.info._ZN3cub18CUB_300001_SM_10006detail11EmptyKernelIvEEvv --------------------------
	.section	.nv.info._ZN3cub18CUB_300001_SM_10006detail11EmptyKernelIvEEvv,"",@"SHT_CUDA_INFO"
	.sectionflags	@""
	.align	4


	//----- nvinfo : EIATTR_CUDA_API_VERSION
	.align		4
        /*0000*/ 	.byte	0x04, 0x37
        /*0002*/ 	.short	(.L_73 - .L_72)
.L_72:
        /*0004*/ 	.word	0x00000082


	//----- nvinfo : EIATTR_SPARSE_MMA_MASK
	.align		4
.L_73:
        /*0008*/ 	.byte	0x03, 0x50
        /*000a*/ 	.short	0x0000


	//----- nvinfo : EIATTR_MAXREG_COUNT
	.align		4
        /*000c*/ 	.byte	0x03, 0x1b
        /*000e*/ 	.short	0x00ff


	//----- nvinfo : EIATTR_MERCURY_ISA_VERSION
	.align		4
        /*0010*/ 	.byte	0x03, 0x5f
        /*0012*/ 	.short	0x0101


	//----- nvinfo : EIATTR_VRC_CTA_INIT_COUNT
	.align		4
        /*0014*/ 	.byte	0x02, 0x4a
	.zero		1
	.zero		1


	//----- nvinfo : EIATTR_EXIT_INSTR_OFFSETS
	.align		4
        /*0018*/ 	.byte	0x04, 0x1c
        /*001a*/ 	.short	(.L_75 - .L_74)


	//   ....[0]....
.L_74:
        /*001c*/ 	.word	0x00000010


	//----- nvinfo : EIATTR_SW_WAR
	.align		4
.L_75:
        /*0020*/ 	.byte	0x04, 0x36
        /*0022*/ 	.short	(.L_77 - .L_76)
.L_76:
        /*0024*/ 	.word	0x00000008
.L_77:


//--------------------- .nv.info._Z44sequence_collaborative_filtering_kernel_fp16PK6__halfS1_S1_PS_S2_iiiif --------------------------
	.section	.nv.info._Z44sequence_collaborative_filtering_kernel_fp16PK6__halfS1_S1_PS_S2_iiiif,"",@"SHT_CUDA_INFO"
	.sectionflags	@""
	.align	4


	//----- nvinfo : EIATTR_CUDA_API_VERSION
	.align		4
        /*0000*/ 	.byte	0x04, 0x37
        /*0002*/ 	.short	(.L_79 - .L_78)
.L_78:
        /*0004*/ 	.word	0x00000082


	//----- nvinfo : EIATTR_KPARAM_INFO
	.align		4
.L_79:
        /*0008*/ 	.byte	0x04, 0x17
        /*000a*/ 	.short	(.L_81 - .L_80)
.L_80:
        /*000c*/ 	.word	0x00000000
        /*0010*/ 	.short	0x0009
        /*0012*/ 	.short	0x0038
        /*0014*/ 	.byte	0x00, 0xf0, 0x11, 0x00


	//----- nvinfo : EIATTR_KPARAM_INFO
	.align		4
.L_81:
        /*0018*/ 	.byte	0x04, 0x17
        /*001a*/ 	.short	(.L_83 - .L_82)
.L_82:
        /*001c*/ 	.word	0x00000000
        /*0020*/ 	.short	0x0008
        /*0022*/ 	.short	0x0034
        /*0024*/ 	.byte	0x00, 0xf0, 0x11, 0x00


	//----- nvinfo : EIATTR_KPARAM_INFO
	.align		4
.L_83:
        /*0028*/ 	.byte	0x04, 0x17
        /*002a*/ 	.short	(.L_85 - .L_84)
.L_84:
        /*002c*/ 	.word	0x00000000
        /*0030*/ 	.short	0x0007
        /*0032*/ 	.short	0x0030
        /*0034*/ 	.byte	0x00, 0xf0, 0x11, 0x00


	//----- nvinfo : EIATTR_KPARAM_INFO
	.align		4
.L_85:
        /*0038*/ 	.byte	0x04, 0x17
        /*003a*/ 	.short	(.L_87 - .L_86)
.L_86:
        /*003c*/ 	.word	0x00000000
        /*0040*/ 	.short	0x0006
        /*0042*/ 	.short	0x002c
        /*0044*/ 	.byte	0x00, 0xf0, 0x11, 0x00


	//----- nvinfo : EIATTR_KPARAM_INFO
	.align		4
.L_87:
        /*0048*/ 	.byte	0x04, 0x17
        /*004a*/ 	.short	(.L_89 - .L_88)
.L_88:
        /*004c*/ 	.word	0x00000000
        /*0050*/ 	.short	0x0005
        /*0052*/ 	.short	0x0028
        /*0054*/ 	.byte	0x00, 0xf0, 0x11, 0x00


	//----- nvinfo : EIATTR_KPARAM_INFO
	.align		4
.L_89:
        /*0058*/ 	.byte	0x04, 0x17
        /*005a*/ 	.short	(.L_91 - .L_90)
.L_90:
        /*005c*/ 	.word	0x00000000
        /*0060*/ 	.short	0x0004
        /*0062*/ 	.short	0x0020
        /*0064*/ 	.byte	0x00, 0xf5, 0x21, 0x00


	//----- nvinfo : EIATTR_KPARAM_INFO
	.align		4
.L_91:
        /*0068*/ 	.byte	0x04, 0x17
        /*006a*/ 	.short	(.L_93 - .L_92)
.L_92:
        /*006c*/ 	.word	0x00000000
        /*0070*/ 	.short	0x0003
        /*0072*/ 	.short	0x0018
        /*0074*/ 	.byte	0x00, 0xf5, 0x21, 0x00


	//----- nvinfo : EIATTR_KPARAM_INFO
	.align		4
.L_93:
        /*0078*/ 	.byte	0x04, 0x17
        /*007a*/ 	.short	(.L_95 - .L_94)
.L_94:
        /*007c*/ 	.word	0x00000000
        /*0080*/ 	.short	0x0002
        /*0082*/ 	.short	0x0010
        /*0084*/ 	.byte	0x00, 0xf5, 0x21, 0x00


	//----- nvinfo : EIATTR_KPARAM_INFO
	.align		4
.L_95:
        /*0088*/ 	.byte	0x04, 0x17
        /*008a*/ 	.short	(.L_97 - .L_96)
.L_96:
        /*008c*/ 	.word	0x00000000
        /*0090*/ 	.short	0x0001
        /*0092*/ 	.short	0x0008
        /*0094*/ 	.byte	0x00, 0xf5, 0x21, 0x00


	//----- nvinfo : EIATTR_KPARAM_INFO
	.align		4
.L_97:
        /*0098*/ 	.byte	0x04, 0x17
        /*009a*/ 	.short	(.L_99 - .L_98)
.L_98:
        /*009c*/ 	.word	0x00000000
        /*00a0*/ 	.short	0x0000
        /*00a2*/ 	.short	0x0000
        /*00a4*/ 	.byte	0x00, 0xf5, 0x21, 0x00


	//----- nvinfo : EIATTR_SPARSE_MMA_MASK
	.align		4
.L_99:
        /*00a8*/ 	.byte	0x03, 0x50
        /*00aa*/ 	.short	0x0000


	//----- nvinfo : EIATTR_MAXREG_COUNT
	.align		4
        /*00ac*/ 	.byte	0x03, 0x1b
        /*00ae*/ 	.short	0x00ff


	//----- nvinfo : EIATTR_MERCURY_ISA_VERSION
	.align		4
        /*00b0*/ 	.byte	0x03, 0x5f
        /*00b2*/ 	.short	0x0101


	//----- nvinfo : EIATTR_VRC_CTA_INIT_COUNT
	.align		4
        /*00b4*/ 	.byte	0x02, 0x4a
	.zero		1
	.zero		1


	//----- nvinfo : EIATTR_EXIT_INSTR_OFFSETS
	.align		4
        /*00b8*/ 	.byte	0x04, 0x1c
        /*00ba*/ 	.short	(.L_101 - .L_100)


	//   ....[0]....
.L_100:
        /*00bc*/ 	.word	0x00000010


	//----- nvinfo : EIATTR_CBANK_PARAM_SIZE
	.align		4
.L_101:
        /*00c0*/ 	.byte	0x03, 0x19
        /*00c2*/ 	.short	0x003c


	//----- nvinfo : EIATTR_PARAM_CBANK
	.align		4
        /*00c4*/ 	.byte	0x04, 0x0a
        /*00c6*/ 	.short	(.L_103 - .L_102)
	.align		4
.L_102:
        /*00c8*/ 	.word	index@(.nv.constant0._Z44sequence_collaborative_filtering_kernel_fp16PK6__halfS1_S1_PS_S2_iiiif)
        /*00cc*/ 	.short	0x0380
        /*00ce*/ 	.short	0x003c


	//----- nvinfo : EIATTR_SW_WAR
	.align		4
.L_103:
        /*00d0*/ 	.byte	0x04, 0x36
        /*00d2*/ 	.short	(.L_105 - .L_104)
.L_104:
        /*00d4*/ 	.word	0x00000008
.L_105:


//--------------------- .nv.info._Z47sequence_recommendation_interaction_kernel_fp16PK6__halfS1_S1_S1_PS_S2_S2_S2_iiiiif --------------------------
	.section	.nv.info._Z47sequence_recommendation_interaction_kernel_fp16PK6__halfS1_S1_S1_PS_S2_S2_S2_iiiiif,"",@"SHT_CUDA_INFO"
	.sectionflags	@""
	.align	4


	//----- nvinfo : EIATTR_CUDA_API_VERSION
	.align		4
        /*0000*/ 	.byte	0x04, 0x37
        /*0002*/ 	.short	(.L_107 - .L_106)
.L_106:
        /*0004*/ 	.word	0x00000082


	//----- nvinfo : EIATTR_KPARAM_INFO
	.align		4
.L_107:
        /*0008*/ 	.byte	0x04, 0x17
        /*000a*/ 	.short	(.L_109 - .L_108)
.L_108:
        /*000c*/ 	.word	0x00000000
        /*0010*/ 	.short	0x000d
        /*0012*/ 	.short	0x0054
        /*0014*/ 	.byte	0x00, 0xf0, 0x11, 0x00


	//----- nvinfo : EIATTR_KPARAM_INFO
	.align		4
.L_109:
        /*0018*/ 	.byte	0x04, 0x17
        /*001a*/ 	.short	(.L_111 - .L_110)
.L_110:
        /*001c*/ 	.word	0x00000000
        /*0020*/ 	.short	0x000c
        /*0022*/ 	.short	0x0050
        /*0024*/ 	.byte	0x00, 0xf0, 0x11, 0x00


	//----- nvinfo : EIATTR_KPARAM_INFO
	.align		4
.L_111:
        /*0028*/ 	.byte	0x04, 0x17
        /*002a*/ 	.short	(.L_113 - .L_112)
.L_112:
        /*002c*/ 	.word	0x00000000
        /*0030*/ 	.short	0x000b
        /*0032*/ 	.short	0x004c
        /*0034*/ 	.byte	0x00, 0xf0, 0x11, 0x00


	//----- nvinfo : EIATTR_KPARAM_INFO
	.align		4
.L_113:
        /*0038*/ 	.byte	0x04, 0x17
        /*003a*/ 	.short	(.L_115 - .L_114)
.L_114:
        /*003c*/ 	.word	0x00000000
        /*0040*/ 	.short	0x000a
        /*0042*/ 	.short	0x0048
        /*0044*/ 	.byte	0x00, 0xf0, 0x11, 0x00


	//----- nvinfo : EIATTR_KPARAM_INFO
	.align		4
.L_115:
        /*0048*/ 	.byte	0x04, 0x17
        /*004a*/ 	.short	(.L_117 - .L_116)
.L_116:
        /*004c*/ 	.word	0x00000000
        /*0050*/ 	.short	0x0009
        /*0052*/ 	.short	0x0044
        /*0054*/ 	.byte	0x00, 0xf0, 0x11, 0x00


	//----- nvinfo : EIATTR_KPARAM_INFO
	.align		4
.L_117:
        /*0058*/ 	.byte	0x04, 0x17
        /*005a*/ 	.short	(.L_119 - .L_118)
.L_118:
        /*005c*/ 	.word	0x00000000
        /*0060*/ 	.short	0x0008
        /*0062*/ 	.short	0x0040
        /*0064*/ 	.byte	0x00, 0xf0, 0x11, 0x00


	//----- nvinfo : EIATTR_KPARAM_INFO
	.align		4
.L_119:
        /*0068*/ 	.byte	0x04, 0x17
        /*006a*/ 	.short	(.L_121 - .L_120)
.L_120:
        /*006c*/ 	.word	0x00000000
        /*0070*/ 	.short	0x0007
        /*0072*/ 	.short	0x0038
        /*0074*/ 	.byte	0x00, 0xf5, 0x21, 0x00


	//----- nvinfo : EIATTR_KPARAM_INFO
	.align		4
.L_121:
        /*0078*/ 	.byte	0x04, 0x17
        /*007a*/ 	.short	(.L_123 - .L_122)
.L_122:
        /*007c*/ 	.word	0x00000000
        /*0080*/ 	.short	0x0006
        /*0082*/ 	.short	0x0030
        /*0084*/ 	.byte	0x00, 0xf5, 0x21, 0x00


	//----- nvinfo : EIATTR_KPARAM_INFO
	.align		4
.L_123:
        /*0088*/ 	.byte	0x04, 0x17
        /*008a*/ 	.short	(.L_125 - .L_124)
.L_124:
        /*008c*/ 	.word	0x00000000
        /*0090*/ 	.short	0x0005
        /*0092*/ 	.short	0x0028
        /*0094*/ 	.byte	0x00, 0xf5, 0x21, 0x00


	//----- nvinfo : EIATTR_KPARAM_INFO
	.align		4
.L_125:
        /*0098*/ 	.byte	0x04, 0x17
        /*009a*/ 	.short	(.L_127 - .L_126)
.L_126:
        /*009c*/ 	.word	0x00000000
        /*00a0*/ 	.short	0x0004
        /*00a2*/ 	.short	0x0020
        /*00a4*/ 	.byte	0x00, 0xf5, 0x21, 0x00


	//----- nvinfo : EIATTR_KPARAM_INFO
	.align		4
.L_127:
        /*00a8*/ 	.byte	0x04, 0x17
        /*00aa*/ 	.short	(.L_129 - .L_128)
.L_128:
        /*00ac*/ 	.word	0x00000000
        /*00b0*/ 	.short	0x0003
        /*00b2*/ 	.short	0x0018
        /*00b4*/ 	.byte	0x00, 0xf5, 0x21, 0x00


	//----- nvinfo : EIATTR_KPARAM_INFO
	.align		4
.L_129:
        /*00b8*/ 	.byte	0x04, 0x17
        /*00ba*/ 	.short	(.L_131 - .L_130)
.L_130:
        /*00bc*/ 	.word	0x00000000
        /*00c0*/ 	.short	0x0002
        /*00c2*/ 	.short	0x0010
        /*00c4*/ 	.byte	0x00, 0xf5, 0x21, 0x00


	//----- nvinfo : EIATTR_KPARAM_INFO
	.align		4
.L_131:
        /*00c8*/ 	.byte	0x04, 0x17
        /*00ca*/ 	.short	(.L_133 - .L_132)
.L_132:
        /*00cc*/ 	.word	0x00000000
        /*00d0*/ 	.short	0x0001
        /*00d2*/ 	.short	0x0008
        /*00d4*/ 	.byte	0x00, 0xf5, 0x21, 0x00


	//----- nvinfo : EIATTR_KPARAM_INFO
	.align		4
.L_133:
        /*00d8*/ 	.byte	0x04, 0x17
        /*00da*/ 	.short	(.L_135 - .L_134)
.L_134:
        /*00dc*/ 	.word	0x00000000
        /*00e0*/ 	.short	0x0000
        /*00e2*/ 	.short	0x0000
        /*00e4*/ 	.byte	0x00, 0xf5, 0x21, 0x00


	//----- nvinfo : EIATTR_SPARSE_MMA_MASK
	.align		4
.L_135:
        /*00e8*/ 	.byte	0x03, 0x50
        /*00ea*/ 	.short	0x0000


	//----- nvinfo : EIATTR_MAXREG_COUNT
	.align		4
        /*00ec*/ 	.byte	0x03, 0x1b
        /*00ee*/ 	.short	0x00ff


	//----- nvinfo : EIATTR_MERCURY_ISA_VERSION
	.align		4
        /*00f0*/ 	.byte	0x03, 0x5f
        /*00f2*/ 	.short	0x0101


	//----- nvinfo : EIATTR_VRC_CTA_INIT_COUNT
	.align		4
        /*00f4*/ 	.byte	0x02, 0x4a
	.zero		1
	.zero		1


	//----- nvinfo : EIATTR_EXIT_INSTR_OFFSETS
	.align		4
        /*00f8*/ 	.byte	0x04, 0x1c
        /*00fa*/ 	.short	(.L_137 - .L_136)


	//   ....[0]....
.L_136:
        /*00fc*/ 	.word	0x00000010


	//----- nvinfo : EIATTR_CBANK_PARAM_SIZE
	.align		4
.L_137:
        /*0100*/ 	.byte	0x03, 0x19
        /*0102*/ 	.short	0x0058


	//----- nvinfo : EIATTR_PARAM_CBANK
	.align		4
        /*0104*/ 	.byte	0x04, 0x0a
        /*0106*/ 	.short	(.L_139 - .L_138)
	.align		4
.L_138:
        /*0108*/ 	.word	index@(.nv.constant0._Z47sequence_recommendation_interaction_kernel_fp16PK6__halfS1_S1_S1_PS_S2_S2_S2_iiiiif)
        /*010c*/ 	.short	0x0380
        /*010e*/ 	.short	0x0058


	//----- nvinfo : EIATTR_SW_WAR
	.align		4
.L_139:
        /*0110*/ 	.byte	0x04, 0x36
        /*0112*/ 	.short	(.L_141 - .L_140)
.L_140:
        /*0114*/ 	.word	0x00000008
.L_141:


//--------------------- .nv.info._Z44sequence_collaborative_filtering_kernel_fp32PKfS0_S0_PfS1_iiiif --------------------------
	.section	.nv.info._Z44sequence_collaborative_filtering_kernel_fp32PKfS0_S0_PfS1_iiiif,"",@"SHT_CUDA_INFO"
	.sectionflags	@""
	.align	4


	//----- nvinfo : EIATTR_CUDA_API_VERSION
	.align		4
        /*0000*/ 	.byte	0x04, 0x37
        /*0002*/ 	.short	(.L_143 - .L_142)
.L_142:
        /*0004*/ 	.word	0x00000082


	//----- nvinfo : EIATTR_KPARAM_INFO
	.align		4
.L_143:
        /*0008*/ 	.byte	0x04, 0x17
        /*000a*/ 	.short	(.L_145 - .L_144)
.L_144:
        /*000c*/ 	.word	0x00000000
        /*0010*/ 	.short	0x0009
        /*0012*/ 	.short	0x0038
        /*0014*/ 	.byte	0x00, 0xf0, 0x11, 0x00


	//----- nvinfo : EIATTR_KPARAM_INFO
	.align		4
.L_145:
        /*0018*/ 	.byte	0x04, 0x17
        /*001a*/ 	.short	(.L_147 - .L_146)
.L_146:
        /*001c*/ 	.word	0x00000000
        /*0020*/ 	.short	0x0008
        /*0022*/ 	.short	0x0034
        /*0024*/ 	.byte	0x00, 0xf0, 0x11, 0x00


	//----- nvinfo : EIATTR_KPARAM_INFO
	.align		4
.L_147:
        /*0028*/ 	.byte	0x04, 0x17
        /*002a*/ 	.short	(.L_149 - .L_148)
.L_148:
        /*002c*/ 	.word	0x00000000
        /*0030*/ 	.short	0x0007
        /*0032*/ 	.short	0x0030
        /*0034*/ 	.byte	0x00, 0xf0, 0x11, 0x00


	//----- nvinfo : EIATTR_KPARAM_INFO
	.align		4
.L_149:
        /*0038*/ 	.byte	0x04, 0x17
        /*003a*/ 	.short	(.L_151 - .L_150)
.L_150:
        /*003c*/ 	.word	0x00000000
        /*0040*/ 	.short	0x0006
        /*0042*/ 	.short	0x002c
        /*0044*/ 	.byte	0x00, 0xf0, 0x11, 0x00


	//----- nvinfo : EIATTR_KPARAM_INFO
	.align		4
.L_151:
        /*0048*/ 	.byte	0x04, 0x17
        /*004a*/ 	.short	(.L_153 - .L_152)
.L_152:
        /*004c*/ 	.word	0x00000000
        /*0050*/ 	.short	0x0005
        /*0052*/ 	.short	0x0028
        /*0054*/ 	.byte	0x00, 0xf0, 0x11, 0x00


	//----- nvinfo : EIATTR_KPARAM_INFO
	.align		4
.L_153:
        /*0058*/ 	.byte	0x04, 0x17
        /*005a*/ 	.short	(.L_155 - .L_154)
.L_154:
        /*005c*/ 	.word	0x00000000
        /*0060*/ 	.short	0x0004
        /*0062*/ 	.short	0x0020
        /*0064*/ 	.byte	0x00, 0xf5, 0x21, 0x00


	//----- nvinfo : EIATTR_KPARAM_INFO
	.align		4
.L_155:
        /*0068*/ 	.byte	0x04, 0x17
        /*006a*/ 	.short	(.L_157 - .L_156)
.L_156:
        /*006c*/ 	.word	0x00000000
        /*0070*/ 	.short	0x0003
        /*0072*/ 	.short	0x0018
        /*0074*/ 	.byte	0x00, 0xf5, 0x21, 0x00


	//----- nvinfo : EIATTR_KPARAM_INFO
	.align		4
.L_157:
        /*0078*/ 	.byte	0x04, 0x17
        /*007a*/ 	.short	(.L_159 - .L_158)
.L_158:
        /*007c*/ 	.word	0x00000000
        /*0080*/ 	.short	0x0002
        /*0082*/ 	.short	0x0010
        /*0084*/ 	.byte	0x00, 0xf5, 0x21, 0x00


	//----- nvinfo : EIATTR_KPARAM_INFO
	.align		4
.L_159:
        /*0088*/ 	.byte	0x04, 0x17
        /*008a*/ 	.short	(.L_161 - .L_160)
.L_160:
        /*008c*/ 	.word	0x00000000
        /*0090*/ 	.short	0x0001
        /*0092*/ 	.short	0x0008
        /*0094*/ 	.byte	0x00, 0xf5, 0x21, 0x00


	//----- nvinfo : EIATTR_KPARAM_INFO
	.align		4
.L_161:
        /*0098*/ 	.byte	0x04, 0x17
        /*009a*/ 	.short	(.L_163 - .L_162)
.L_162:
        /*009c*/ 	.word	0x00000000
        /*00a0*/ 	.short	0x0000
        /*00a2*/ 	.short	0x0000
        /*00a4*/ 	.byte	0x00, 0xf5, 0x21, 0x00


	//----- nvinfo : EIATTR_SPARSE_MMA_MASK
	.align		4
.L_163:
        /*00a8*/ 	.byte	0x03, 0x50
        /*00aa*/ 	.short	0x0000


	//----- nvinfo : EIATTR_MAXREG_COUNT
	.align		4
        /*00ac*/ 	.byte	0x03, 0x1b
        /*00ae*/ 	.short	0x00ff


	//----- nvinfo : EIATTR_NUM_BARRIERS
	.align		4
        /*00b0*/ 	.byte	0x02, 0x4c
        /*00b2*/ 	.byte	0x01
	.zero		1


	//----- nvinfo : EIATTR_MERCURY_ISA_VERSION
	.align		4
        /*00b4*/ 	.byte	0x03, 0x5f
        /*00b6*/ 	.short	0x0101


	//----- nvinfo : EIATTR_COOP_GROUP_MASK_REGIDS
	.align		4
        /*00b8*/ 	.byte	0x04, 0x29
        /*00ba*/ 	.short	(.L_165 - .L_164)


	//   ....[0]....
.L_164:
        /*00bc*/ 	.word	0xffffffff


	//   ....[1]....
        /*00c0*/ 	.word	0xffffffff


	//   ....[2]....
        /*00c4*/ 	.word	0xffffffff


	//   ....[3]....
        /*00c8*/ 	.word	0xffffffff


	//   ....[4]....
        /*00cc*/ 	.word	0xffffffff


	//   ....[5]....
        /*00d0*/ 	.word	0xffffffff


	//   ....[6]....
        /*00d4*/ 	.word	0xffffffff


	//   ....[7]....
        /*00d8*/ 	.word	0xffffffff


	//   ....[8]....
        /*00dc*/ 	.word	0xffffffff


	//   ....[9]....
        /*00e0*/ 	.word	0xffffffff


	//   ....[10]....
        /*00e4*/ 	.word	0x0500000b


	//   ....[11]....
        /*00e8*/ 	.word	0x0500000b


	//   ....[12]....
        /*00ec*/ 	.word	0x0500000b


	//   ....[13]....
        /*00f0*/ 	.word	0x0500000b


	//   ....[14]....
        /*00f4*/ 	.word	0x0500000b


	//   ....[15]....
        /*00f8*/ 	.word	0x0500000b


	//   ....[16]....
        /*00fc*/ 	.word	0x0500000b


	//   ....[17]....
        /*0100*/ 	.word	0x0500000b


	//   ....[18]....
        /*0104*/ 	.word	0x0500000b


	//   ....[19]....
        /*0108*/ 	.word	0x0500000b


	//----- nvinfo : EIATTR_COOP_GROUP_INSTR_OFFSETS
	.align		4
.L_165:
        /*010c*/ 	.byte	0x04, 0x28
        /*010e*/ 	.short	(.L_167 - .L_166)


	//   ....[0]....
.L_166:
        /*0110*/ 	.word	0x00000880


	//   ....[1]....
        /*0114*/ 	.word	0x00000890


	//   ....[2]....
        /*0118*/ 	.word	0x000008c0


	//   ....[3]....
        /*011c*/ 	.word	0x000008d0


	//   ....[4]....
        /*0120*/ 	.word	0x00000900


	//   ....[5]....
        /*0124*/ 	.word	0x00000910


	//   ....[6]....
        /*0128*/ 	.word	0x00000940


	//   ....[7]....
        /*012c*/ 	.word	0x00000950


	//   ....[8]....
        /*0130*/ 	.word	0x00000980


	//   ....[9]....
        /*0134*/ 	.word	0x00000990


	//   ....[10]....
        /*0138*/ 	.word	0x00001110


	//   ....[11]....
        /*013c*/ 	.word	0x000011b0


	//   ....[12]....
        /*0140*/ 	.word	0x00001220


	//   ....[13]....
        /*0144*/ 	.word	0x00001290


	//   ....[14]....
        /*0148*/ 	.word	0x00001300


	//   ....[15]....
        /*014c*/ 	.word	0x00001360


	//   ....[16]....
        /*0150*/ 	.word	0x000013e0


	//   ....[17]....
        /*0154*/ 	.word	0x00001450


	//   ....[18]....
        /*0158*/ 	.word	0x000014c0


	//   ....[19]....
        /*015c*/ 	.word	0x00001530


	//----- nvinfo : EIATTR_VRC_CTA_INIT_COUNT
	.align		4
.L_167:
        /*0160*/ 	.byte	0x02, 0x4a
	.zero		1
	.zero		1


	//----- nvinfo : EIATTR_EXIT_INSTR_OFFSETS
	.align		4
        /*0164*/ 	.byte	0x04, 0x1c
        /*0166*/ 	.short	(.L_169 - .L_168)


	//   ....[0]....
.L_168:
        /*0168*/ 	.word	0x00000060


	//   ....[1]....
        /*016c*/ 	.word	0x000000d0


	//   ....[2]....
        /*0170*/ 	.word	0x000009d0


	//   ....[3]....
        /*0174*/ 	.word	0x00000b90


	//   ....[4]....
        /*0178*/ 	.word	0x00000dd0


	//   ....[5]....
        /*017c*/ 	.word	0x00000f00


	//   ....[6]....
        /*0180*/ 	.word	0x00001000


	//   ....[7]....
        /*0184*/ 	.word	0x000010a0


	//----- nvinfo : EIATTR_CRS_STACK_SIZE
	.align		4
.L_169:
        /*0188*/ 	.byte	0x04, 0x1e
        /*018a*/ 	.short	(.L_171 - .L_170)
.L_170:
        /*018c*/ 	.word	0x00000000


	//----- nvinfo : EIATTR_CBANK_PARAM_SIZE
	.align		4
.L_171:
        /*0190*/ 	.byte	0x03, 0x19
        /*0192*/ 	.short	0x003c


	//----- nvinfo : EIATTR_PARAM_CBANK
	.align		4
        /*0194*/ 	.byte	0x04, 0x0a
        /*0196*/ 	.short	(.L_173 - .L_172)
	.align		4
.L_172:
        /*0198*/ 	.word	index@(.nv.constant0._Z44sequence_collaborative_filtering_kernel_fp32PKfS0_S0_PfS1_iiiif)
        /*019c*/ 	.short	0x0380
        /*019e*/ 	.short	0x003c


	//----- nvinfo : EIATTR_SW_WAR
	.align		4
.L_173:
        /*01a0*/ 	.byte	0x04, 0x36
        /*01a2*/ 	.short	(.L_175 - .L_174)
.L_174:
        /*01a4*/ 	.word	0x00000008
.L_175:


//--------------------- .nv.info._Z47sequence_recommendation_interaction_kernel_fp32PKfS0_S0_S0_PfS1_S1_S1_iiiiif --------------------------
	.section	.nv.info._Z47sequence_recommendation_interaction_kernel_fp32PKfS0_S0_S0_PfS1_S1_S1_iiiiif,"",@"SHT_CUDA_INFO"
	.sectionflags	@""
	.align	4


	//----- nvinfo : EIATTR_CUDA_API_VERSION
	.align		4
        /*0000*/ 	.byte	0x04, 0x37
        /*0002*/ 	.short	(.L_177 - .L_176)
.L_176:
        /*0004*/ 	.word	0x00000082


	//----- nvinfo : EIATTR_KPARAM_INFO
	.align		4
.L_177:
        /*0008*/ 	.byte	0x04, 0x17
        /*000a*/ 	.short	(.L_179 - .L_178)
.L_178:
        /*000c*/ 	.word	0x00000000
        /*0010*/ 	.short	0x000d
        /*0012*/ 	.short	0x0054
        /*0014*/ 	.byte	0x00, 0xf0, 0x11, 0x00


	//----- nvinfo : EIATTR_KPARAM_INFO
	.align		4
.L_179:
        /*0018*/ 	.byte	0x04, 0x17
        /*001a*/ 	.short	(.L_181 - .L_180)
.L_180:
        /*001c*/ 	.word	0x00000000
        /*0020*/ 	.short	0x000c
        /*0022*/ 	.short	0x0050
        /*0024*/ 	.byte	0x00, 0xf0, 0x11, 0x00


	//----- nvinfo : EIATTR_KPARAM_INFO
	.align		4
.L_181:
        /*0028*/ 	.byte	0x04, 0x17
        /*002a*/ 	.short	(.L_183 - .L_182)
.L_182:
        /*002c*/ 	.word	0x00000000
        /*0030*/ 	.short	0x000b
        /*0032*/ 	.short	0x004c
        /*0034*/ 	.byte	0x00, 0xf0, 0x11, 0x00


	//----- nvinfo : EIATTR_KPARAM_INFO
	.align		4
.L_183:
        /*0038*/ 	.byte	0x04, 0x17
        /*003a*/ 	.short	(.L_185 - .L_184)
.L_184:
        /*003c*/ 	.word	0x00000000
        /*0040*/ 	.short	0x000a
        /*0042*/ 	.short	0x0048
        /*0044*/ 	.byte	0x00, 0xf0, 0x11, 0x00


	//----- nvinfo : EIATTR_KPARAM_INFO
	.align		4
.L_185:
        /*0048*/ 	.byte	0x04, 0x17
        /*004a*/ 	.short	(.L_187 - .L_186)
.L_186:
        /*004c*/ 	.word	0x00000000
        /*0050*/ 	.short	0x0009
        /*0052*/ 	.short	0x0044
        /*0054*/ 	.byte	0x00, 0xf0, 0x11, 0x00


	//----- nvinfo : EIATTR_KPARAM_INFO
	.align		4
.L_187:
        /*0058*/ 	.byte	0x04, 0x17
        /*005a*/ 	.short	(.L_189 - .L_188)
.L_188:
        /*005c*/ 	.word	0x00000000
        /*0060*/ 	.short	0x0008
        /*0062*/ 	.short	0x0040
        /*0064*/ 	.byte	0x00, 0xf0, 0x11, 0x00


	//----- nvinfo : EIATTR_KPARAM_INFO
	.align		4
.L_189:
        /*0068*/ 	.byte	0x04, 0x17
        /*006a*/ 	.short	(.L_191 - .L_190)
.L_190:
        /*006c*/ 	.word	0x00000000
        /*0070*/ 	.short	0x0007
        /*0072*/ 	.short	0x0038
        /*0074*/ 	.byte	0x00, 0xf5, 0x21, 0x00


	//----- nvinfo : EIATTR_KPARAM_INFO
	.align		4
.L_191:
        /*0078*/ 	.byte	0x04, 0x17
        /*007a*/ 	.short	(.L_193 - .L_192)
.L_192:
        /*007c*/ 	.word	0x00000000
        /*0080*/ 	.short	0x0006
        /*0082*/ 	.short	0x0030
        /*0084*/ 	.byte	0x00, 0xf5, 0x21, 0x00


	//----- nvinfo : EIATTR_KPARAM_INFO
	.align		4
.L_193:
        /*0088*/ 	.byte	0x04, 0x17
        /*008a*/ 	.short	(.L_195 - .L_194)
.L_194:
        /*008c*/ 	.word	0x00000000
        /*0090*/ 	.short	0x0005
        /*0092*/ 	.short	0x0028
        /*0094*/ 	.byte	0x00, 0xf5, 0x21, 0x00


	//----- nvinfo : EIATTR_KPARAM_INFO
	.align		4
.L_195:
        /*0098*/ 	.byte	0x04, 0x17
        /*009a*/ 	.short	(.L_197 - .L_196)
.L_196:
        /*009c*/ 	.word	0x00000000
        /*00a0*/ 	.short	0x0004
        /*00a2*/ 	.short	0x0020
        /*00a4*/ 	.byte	0x00, 0xf5, 0x21, 0x00


	//----- nvinfo : EIATTR_KPARAM_INFO
	.align		4
.L_197:
        /*00a8*/ 	.byte	0x04, 0x17
        /*00aa*/ 	.short	(.L_199 - .L_198)
.L_198:
        /*00ac*/ 	.word	0x00000000
        /*00b0*/ 	.short	0x0003
        /*00b2*/ 	.short	0x0018
        /*00b4*/ 	.byte	0x00, 0xf5, 0x21, 0x00


	//----- nvinfo : EIATTR_KPARAM_INFO
	.align		4
.L_199:
        /*00b8*/ 	.byte	0x04, 0x17
        /*00ba*/ 	.short	(.L_201 - .L_200)
.L_200:
        /*00bc*/ 	.word	0x00000000
        /*00c0*/ 	.short	0x0002
        /*00c2*/ 	.short	0x0010
        /*00c4*/ 	.byte	0x00, 0xf5, 0x21, 0x00


	//----- nvinfo : EIATTR_KPARAM_INFO
	.align		4
.L_201:
        /*00c8*/ 	.byte	0x04, 0x17
        /*00ca*/ 	.short	(.L_203 - .L_202)
.L_202:
        /*00cc*/ 	.word	0x00000000
        /*00d0*/ 	.short	0x0001
        /*00d2*/ 	.short	0x0008
        /*00d4*/ 	.byte	0x00, 0xf5, 0x21, 0x00


	//----- nvinfo : EIATTR_KPARAM_INFO
	.align		4
.L_203:
        /*00d8*/ 	.byte	0x04, 0x17
        /*00da*/ 	.short	(.L_205 - .L_204)
.L_204:
        /*00dc*/ 	.word	0x00000000
        /*00e0*/ 	.short	0x0000
        /*00e2*/ 	.short	0x0000
        /*00e4*/ 	.byte	0x00, 0xf5, 0x21, 0x00


	//----- nvinfo : EIATTR_SPARSE_MMA_MASK
	.align		4
.L_205:
        /*00e8*/ 	.byte	0x03, 0x50
        /*00ea*/ 	.short	0x0000


	//----- nvinfo : EIATTR_MAXREG_COUNT
	.align		4
        /*00ec*/ 	.byte	0x03, 0x1b
        /*00ee*/ 	.short	0x00ff


	//----- nvinfo : EIATTR_NUM_BARRIERS
	.align		4
        /*00f0*/ 	.byte	0x02, 0x4c
        /*00f2*/ 	.byte	0x01
	.zero		1


	//----- nvinfo : EIATTR_MERCURY_ISA_VERSION
	.align		4
        /*00f4*/ 	.byte	0x03, 0x5f
        /*00f6*/ 	.short	0x0101


	//----- nvinfo : EIATTR_COOP_GROUP_MASK_REGIDS
	.align		4
        /*00f8*/ 	.byte	0x04, 0x29
        /*00fa*/ 	.short	(.L_207 - .L_206)


	//   ....[0]....
.L_206:
        /*00fc*/ 	.word	0xffffffff


	//   ....[1]....
        /*0100*/ 	.word	0xffffffff


	//   ....[2]....
        /*0104*/ 	.word	0xffffffff


	//   ....[3]....
        /*0108*/ 	.word	0xffffffff


	//   ....[4]....
        /*010c*/ 	.word	0xffffffff


	//   ....[5]....
        /*0110*/ 	.word	0xffffffff


	//   ....[6]....
        /*0114*/ 	.word	0xffffffff


	//   ....[7]....
        /*0118*/ 	.word	0xffffffff


	//   ....[8]....
        /*011c*/ 	.word	0xffffffff


	//   ....[9]....
        /*0120*/ 	.word	0xffffffff


	//----- nvinfo : EIATTR_COOP_GROUP_INSTR_OFFSETS
	.align		4
.L_207:
        /*0124*/ 	.byte	0x04, 0x28
        /*0126*/ 	.short	(.L_209 - .L_208)


	//   ....[0]....
.L_208:
        /*0128*/ 	.word	0x000004b0


	//   ....[1]....
        /*012c*/ 	.word	0x000004f0


	//   ....[2]....
        /*0130*/ 	.word	0x00000510


	//   ....[3]....
        /*0134*/ 	.word	0x00000540


	//   ....[4]....
        /*0138*/ 	.word	0x00000570


	//   ....[5]....
        /*013c*/ 	.word	0x00000790


	//   ....[6]....
        /*0140*/ 	.word	0x000007d0


	//   ....[7]....
        /*0144*/ 	.word	0x000007f0


	//   ....[8]....
        /*0148*/ 	.word	0x00000810


	//   ....[9]....
        /*014c*/ 	.word	0x00000830


	//----- nvinfo : EIATTR_VRC_CTA_INIT_COUNT
	.align		4
.L_209:
        /*0150*/ 	.byte	0x02, 0x4a
	.zero		1
	.zero		1


	//----- nvinfo : EIATTR_EXIT_INSTR_OFFSETS
	.align		4
        /*0154*/ 	.byte	0x04, 0x1c
        /*0156*/ 	.short	(.L_211 - .L_210)


	//   ....[0]....
.L_210:
        /*0158*/ 	.word	0x00000060


	//   ....[1]....
        /*015c*/ 	.word	0x000000e0


	//   ....[2]....
        /*0160*/ 	.word	0x00000c70


	//   ....[3]....
        /*0164*/ 	.word	0x00000d80


	//----- nvinfo : EIATTR_CRS_STACK_SIZE
	.align		4
.L_211:
        /*0168*/ 	.byte	0x04, 0x1e
        /*016a*/ 	.short	(.L_213 - .L_212)
.L_212:
        /*016c*/ 	.word	0x00000000


	//----- nvinfo : EIATTR_CBANK_PARAM_SIZE
	.align		4
.L_213:
        /*0170*/ 	.byte	0x03, 0x19
        /*0172*/ 	.short	0x0058


	//----- nvinfo : EIATTR_PARAM_CBANK
	.align		4
        /*0174*/ 	.byte	0x04, 0x0a
        /*0176*/ 	.short	(.L_215 - .L_214)
	.align		4
.L_214:
        /*0178*/ 	.word	index@(.nv.constant0._Z47sequence_recommendation_interaction_kernel_fp32PKfS0_S0_S0_PfS1_S1_S1_iiiiif)
        /*017c*/ 	.short	0x0380
        /*017e*/ 	.short	0x0058


	//----- nvinfo : EIATTR_SW_WAR
	.align		4
.L_215:
        /*0180*/ 	.byte	0x04, 0x36
        /*0182*/ 	.short	(.L_217 - .L_216)
.L_216:
        /*0184*/ 	.word	0x00000008
.L_217:


//--------------------- .nv.callgraph             --------------------------
	.section	.nv.callgraph,"",@"SHT_CUDA_CALLGRAPH"
	.align	4
	.sectionentsize	8
	.align		4
        /*0000*/ 	.word	0x00000000
	.align		4
        /*0004*/ 	.word	0xffffffff
	.align		4
        /*0008*/ 	.word	0x00000000
	.align		4
        /*000c*/ 	.word	0xfffffffe
	.align		4
        /*0010*/ 	.word	0x00000000
	.align		4
        /*0014*/ 	.word	0xfffffffd
	.align		4
        /*0018*/ 	.word	0x00000000
	.align		4
        /*001c*/ 	.word	0xfffffffc


//--------------------- .nv.constant4             --------------------------
	.section	.nv.constant4,"a",@progbits
	.align	8
	.align		8
.nv.constant4:
        /*0000*/ 	.dword	_ZN34_INTERNAL_14459458_4_k_cu_790264704cuda3std3__45__cpo5beginE
	.align		8
        /*0008*/ 	.dword	_ZN34_INTERNAL_14459458_4_k_cu_790264704cuda3std3__45__cpo3endE
	.align		8
        /*0010*/ 	.dword	_ZN34_INTERNAL_14459458_4_k_cu_790264704cuda3std3__45__cpo6cbeginE
	.align		8
        /*0018*/ 	.dword	_ZN34_INTERNAL_14459458_4_k_cu_790264704cuda3std3__45__cpo4cendE
	.align		8
        /*0020*/ 	.dword	_ZN34_INTERNAL_14459458_4_k_cu_790264704cuda3std3__45__cpo6rbeginE
	.align		8
        /*0028*/ 	.dword	_ZN34_INTERNAL_14459458_4_k_cu_790264704cuda3std3__45__cpo4rendE
	.align		8
        /*0030*/ 	.dword	_ZN34_INTERNAL_14459458_4_k_cu_790264704cuda3std3__45__cpo7crbeginE
	.align		8
        /*0038*/ 	.dword	_ZN34_INTERNAL_14459458_4_k_cu_790264704cuda3std3__45__cpo5crendE
	.align		8
        /*0040*/ 	.dword	_ZN34_INTERNAL_14459458_4_k_cu_790264704cuda3std3__436_GLOBAL__N__14459458_4_k_cu_790264706ignoreE
	.align		8
        /*0048*/ 	.dword	_ZN34_INTERNAL_14459458_4_k_cu_790264704cuda3std3__419piecewise_constructE
	.align		8
        /*0050*/ 	.dword	_ZN34_INTERNAL_14459458_4_k_cu_790264704cuda3std3__48in_placeE
	.align		8
        /*0058*/ 	.dword	_ZN34_INTERNAL_14459458_4_k_cu_790264704cuda3std3__420unreachable_sentinelE
	.align		8
        /*0060*/ 	.dword	_ZN34_INTERNAL_14459458_4_k_cu_790264704cuda3std3__47nulloptE
	.align		8
        /*0068*/ 	.dword	_ZN34_INTERNAL_14459458_4_k_cu_790264704cuda3std3__48unexpectE
	.align		8
        /*0070*/ 	.dword	_ZN34_INTERNAL_14459458_4_k_cu_790264704cuda3std6ranges3__45__cpo4swapE
	.align		8
        /*0078*/ 	.dword	_ZN34_INTERNAL_14459458_4_k_cu_790264704cuda3std6ranges3__45__cpo9iter_moveE
	.align		8
        /*0080*/ 	.dword	_ZN34_INTERNAL_14459458_4_k_cu_790264704cuda3std6ranges3__45__cpo5beginE
	.align		8
        /*0088*/ 	.dword	_ZN34_INTERNAL_14459458_4_k_cu_790264704cuda3std6ranges3__45__cpo3endE
	.align		8
        /*0090*/ 	.dword	_ZN34_INTERNAL_14459458_4_k_cu_790264704cuda3std6ranges3__45__cpo6cbeginE
	.align		8
        /*0098*/ 	.dword	_ZN34_INTERNAL_14459458_4_k_cu_790264704cuda3std6ranges3__45__cpo4cendE
	.align		8
        /*00a0*/ 	.dword	_ZN34_INTERNAL_14459458_4_k_cu_790264704cuda3std6ranges3__45__cpo7advanceE
	.align		8
        /*00a8*/ 	.dword	_ZN34_INTERNAL_14459458_4_k_cu_790264704cuda3std6ranges3__45__cpo9iter_swapE
	.align		8
        /*00b0*/ 	.dword	_ZN34_INTERNAL_14459458_4_k_cu_790264704cuda3std6ranges3__45__cpo4nextE
	.align		8
        /*00b8*/ 	.dword	_ZN34_INTERNAL_14459458_4_k_cu_790264704cuda3std6ranges3__45__cpo4prevE
	.align		8
        /*00c0*/ 	.dword	_ZN34_INTERNAL_14459458_4_k_cu_790264704cuda3std6ranges3__45__cpo4dataE
	.align		8
        /*00c8*/ 	.dword	_ZN34_INTERNAL_14459458_4_k_cu_790264704cuda3std6ranges3__45__cpo5cdataE
	.align		8
        /*00d0*/ 	.dword	_ZN34_INTERNAL_14459458_4_k_cu_790264704cuda3std6ranges3__45__cpo4sizeE
	.align		8
        /*00d8*/ 	.dword	_ZN34_INTERNAL_14459458_4_k_cu_790264704cuda3std6ranges3__45__cpo5ssizeE
	.align		8
        /*00e0*/ 	.dword	_ZN34_INTERNAL_14459458_4_k_cu_790264704cuda3std6ranges3__45__cpo8distanceE
	.align		8
        /*00e8*/ 	.dword	_ZN34_INTERNAL_14459458_4_k_cu_790264706thrust24THRUST_300001_SM_1000_NS6system6detail10sequential3seqE
	.align		8
        /*00f0*/ 	.dword	_ZN34_INTERNAL_14459458_4_k_cu_790264706thrust24THRUST_300001_SM_1000_NS12placeholders2_1E
	.align		8
        /*00f8*/ 	.dword	_ZN34_INTERNAL_14459458_4_k_cu_790264706thrust24THRUST_300001_SM_1000_NS12placeholders2_2E
	.align		8
        /*0100*/ 	.dword	_ZN34_INTERNAL_14459458_4_k_cu_790264706thrust24THRUST_300001_SM_1000_NS12placeholders2_3E
	.align		8
        /*0108*/ 	.dword	_ZN34_INTERNAL_14459458_4_k_cu_790264706thrust24THRUST_300001_SM_1000_NS12placeholders2_4E
	.align		8
        /*0110*/ 	.dword	_ZN34_INTERNAL_14459458_4_k_cu_790264706thrust24THRUST_300001_SM_1000_NS12placeholders2_5E
	.align		8
        /*0118*/ 	.dword	_ZN34_INTERNAL_14459458_4_k_cu_790264706thrust24THRUST_300001_SM_1000_NS12placeholders2_6E
	.align		8
        /*0120*/ 	.dword	_ZN34_INTERNAL_14459458_4_k_cu_790264706thrust24THRUST_300001_SM_1000_NS12placeholders2_7E
	.align		8
        /*0128*/ 	.dword	_ZN34_INTERNAL_14459458_4_k_cu_790264706thrust24THRUST_300001_SM_1000_NS12placeholders2_8E
	.align		8
        /*0130*/ 	.dword	_ZN34_INTERNAL_14459458_4_k_cu_790264706thrust24THRUST_300001_SM_1000_NS12placeholders2_9E
	.align		8
        /*0138*/ 	.dword	_ZN34_INTERNAL_14459458_4_k_cu_790264706thrust24THRUST_300001_SM_1000_NS12placeholders3_10E


//--------------------- .text._ZN3cub18CUB_300001_SM_10006detail11EmptyKernelIvEEvv --------------------------
	.section	.text._ZN3cub18CUB_300001_SM_10006detail11EmptyKernelIvEEvv,"ax",@progbits
	.align	128
        .global         _ZN3cub18CUB_300001_SM_10006detail11EmptyKernelIvEEvv
        .type           _ZN3cub18CUB_300001_SM_10006detail11EmptyKernelIvEEvv,@function
        .size           _ZN3cub18CUB_300001_SM_10006detail11EmptyKernelIvEEvv,(.L_x_74 - _ZN3cub18CUB_300001_SM_10006detail11EmptyKernelIvEEvv)
        .other          _ZN3cub18CUB_300001_SM_10006detail11EmptyKernelIvEEvv,@"STO_CUDA_ENTRY STV_DEFAULT"
_ZN3cub18CUB_300001_SM_10006detail11EmptyKernelIvEEvv:
.text._ZN3cub18CUB_300001_SM_10006detail11EmptyKernelIvEEvv:
[----:B------:R-:W-:Y:S01]  /*0000*/  LDC R1, c[0x0][0x37c] ;  /* 0x0000df00ff017b82 */ /* 0x000fe20000000800 */
[----:B------:R-:W-:Y:S05]  /*0010*/  EXIT ;  /* 0x000000000000794d */ /* 0x000fea0003800000 */
.L_x_0:
[----:B------:R-:W-:-:S00]  /*0020*/  BRA `(.L_x_0) ;  /* 0xfffffffc00fc7947 */ /* 0x000fc0000383ffff */
[----:B------:R-:W-:-:S00]  /*0030*/  NOP ;  /* 0x0000000000007918 */ /* 0x000fc00000000000 */
        /* <DEDUP_REMOVED lines=12> */
.L_x_74:


//--------------------- .text._Z44sequence_collaborative_filtering_kernel_fp16PK6__halfS1_S1_PS_S2_iiiif --------------------------
	.section	.text._Z44sequence_collaborative_filtering_kernel_fp16PK6__halfS1_S1_PS_S2_iiiif,"ax",@progbits
	.align	128
        .global         _Z44sequence_collaborative_filtering_kernel_fp16PK6__halfS1_S1_PS_S2_iiiif
        .type           _Z44sequence_collaborative_filtering_kernel_fp16PK6__halfS1_S1_PS_S2_iiiif,@function
        .size           _Z44sequence_collaborative_filtering_kernel_fp16PK6__halfS1_S1_PS_S2_iiiif,(.L_x_75 - _Z44sequence_collaborative_filtering_kernel_fp16PK6__halfS1_S1_PS_S2_iiiif)
        .other          _Z44sequence_collaborative_filtering_kernel_fp16PK6__halfS1_S1_PS_S2_iiiif,@"STO_CUDA_ENTRY STV_DEFAULT"
_Z44sequence_collaborative_filtering_kernel_fp16PK6__halfS1_S1_PS_S2_iiiif:
.text._Z44sequence_collaborative_filtering_kernel_fp16PK6__halfS1_S1_PS_S2_iiiif:
[----:B------:R-:W-:Y:S01]  /*0000*/  LDC R1, c[0x0][0x37c] ;  /* 0x0000df00ff017b82 */ /* 0x000fe20000000800 */
[----:B------:R-:W-:Y:S05]  /*0010*/  EXIT ;  /* 0x000000000000794d */ /* 0x000fea0003800000 */
.L_x_1:
        /* <DEDUP_REMOVED lines=14> */
.L_x_75:


//--------------------- .text._Z47sequence_recommendation_interaction_kernel_fp16PK6__halfS1_S1_S1_PS_S2_S2_S2_iiiiif --------------------------
	.section	.text._Z47sequence_recommendation_interaction_kernel_fp16PK6__halfS1_S1_S1_PS_S2_S2_S2_iiiiif,"ax",@progbits
	.align	128
        .global         _Z47sequence_recommendation_interaction_kernel_fp16PK6__halfS1_S1_S1_PS_S2_S2_S2_iiiiif
        .type           _Z47sequence_recommendation_interaction_kernel_fp16PK6__halfS1_S1_S1_PS_S2_S2_S2_iiiiif,@function
        .size           _Z47sequence_recommendation_interaction_kernel_fp16PK6__halfS1_S1_S1_PS_S2_S2_S2_iiiiif,(.L_x_76 - _Z47sequence_recommendation_interaction_kernel_fp16PK6__halfS1_S1_S1_PS_S2_S2_S2_iiiiif)
        .other          _Z47sequence_recommendation_interaction_kernel_fp16PK6__halfS1_S1_S1_PS_S2_S2_S2_iiiiif,@"STO_CUDA_ENTRY STV_DEFAULT"
_Z47sequence_recommendation_interaction_kernel_fp16PK6__halfS1_S1_S1_PS_S2_S2_S2_iiiiif:
.text._Z47sequence_recommendation_interaction_kernel_fp16PK6__halfS1_S1_S1_PS_S2_S2_S2_iiiiif:
[----:B------:R-:W-:Y:S01]  /*0000*/  LDC R1, c[0x0][0x37c] ;  /* 0x0000df00ff017b82 */ /* 0x000fe20000000800 */
[----:B------:R-:W-:Y:S05]  /*0010*/  EXIT ;  /* 0x000000000000794d */ /* 0x000fea0003800000 */
.L_x_2:
        /* <DEDUP_REMOVED lines=14> */
.L_x_76:


//--------------------- .text._Z44sequence_collaborative_filtering_kernel_fp32PKfS0_S0_PfS1_iiiif --------------------------
	.section	.text._Z44sequence_collaborative_filtering_kernel_fp32PKfS0_S0_PfS1_iiiif,"ax",@progbits
	.align	128
        .global         _Z44sequence_collaborative_filtering_kernel_fp32PKfS0_S0_PfS1_iiiif
        .type           _Z44sequence_collaborative_filtering_kernel_fp32PKfS0_S0_PfS1_iiiif,@function
        .size           _Z44sequence_collaborative_filtering_kernel_fp32PKfS0_S0_PfS1_iiiif,(.L_x_73 - _Z44sequence_collaborative_filtering_kernel_fp32PKfS0_S0_PfS1_iiiif)
        .other          _Z44sequence_collaborative_filtering_kernel_fp32PKfS0_S0_PfS1_iiiif,@"STO_CUDA_ENTRY STV_DEFAULT"
_Z44sequence_collaborative_filtering_kernel_fp32PKfS0_S0_PfS1_iiiif:
.text._Z44sequence_collaborative_filtering_kernel_fp32PKfS0_S0_PfS1_iiiif:
[----:B------:R-:W-:Y:S01]  /*0000*/  LDC R1, c[0x0][0x37c] ;  /* 0x0000df00ff017b82 */ /* 0x000fe20000000800 */
[----:B------:R-:W0:Y:S07]  /*0010*/  S2R R0, SR_CTAID.Y ;  /* 0x0000000000007919 */ /* 0x000e2e0000002600 */
[----:B------:R-:W0:Y:S08]  /*0020*/  LDC.64 R8, c[0x0][0x3a8] ;  /* 0x0000ea00ff087b82 */ /* 0x000e300000000a00 */
[----:B------:R-:W1:Y:S01]  /*0030*/  S2UR UR10, SR_CTAID.X ;  /* 0x00000000000a79c3 */ /* 0x000e620000002500 */
[----:B0-----:R-:W-:-:S04]  /*0040*/  ISETP.GE.AND P0, PT, R0, R9, PT ;  /* 0x000000090000720c */ /* 0x001fc80003f06270 */
[----:B-1----:R-:W-:-:S13]  /*0050*/  ISETP.LE.OR P0, PT, R8, UR10, P0 ;  /* 0x0000000a08007c0c */ /* 0x002fda0008703670 */
[----:B------:R-:W-:Y:S05]  /*0060*/  @P0 EXIT ;  /* 0x000000000000094d */ /* 0x000fea0003800000 */
[----:B------:R-:W0:Y:S01]  /*0070*/  LDC.64 R4, c[0x0][0x390] ;  /* 0x0000e400ff047b82 */ /* 0x000e220000000a00 */
[----:B------:R-:W1:Y:S01]  /*0080*/  LDCU.64 UR8, c[0x0][0x358] ;  /* 0x00006b00ff0877ac */ /* 0x000e620008000a00 */
[----:B------:R-:W-:-:S04]  /*0090*/  IMAD R2, R9, UR10, R0 ;  /* 0x0000000a09027c24 */ /* 0x000fc8000f8e0200 */
[----:B0-----:R-:W-:-:S06]  /*00a0*/  IMAD.WIDE.U32 R4, R2, 0x4, R4 ;  /* 0x0000000402047825 */ /* 0x001fcc00078e0004 */
[----:B-1----:R-:W2:Y:S02]  /*00b0*/  LDG.E R4, desc[UR8][R4.64] ;  /* 0x0000000804047981 */ /* 0x002ea4000c1e1900 */
[----:B--2---:R-:W-:-:S13]  /*00c0*/  FSETP.NEU.AND P0, PT, R4, RZ, PT ;  /* 0x000000ff0400720b */ /* 0x004fda0003f0d000 */
[----:B------:R-:W-:Y:S05]  /*00d0*/  @!P0 EXIT ;  /* 0x000000000000894d */ /* 0x000fea0003800000 */
[----:B------:R-:W0:Y:S01]  /*00e0*/  S2R R4, SR_TID.X ;  /* 0x0000000000047919 */ /* 0x000e220000002100 */
[----:B------:R-:W1:Y:S01]  /*00f0*/  S2UR UR5, SR_CgaCtaId ;  /* 0x00000000000579c3 */ /* 0x000e620000008800 */
[----:B------:R-:W2:Y:S01]  /*0100*/  LDCU UR11, c[0x0][0x3b4] ;  /* 0x00007680ff0b77ac */ /* 0x000ea20008000800 */
[----:B------:R-:W-:Y:S01]  /*0110*/  BSSY B0, `(.L_x_3) ;  /* 0x0000074000007945 */ /* 0x000fe20003800000 */
[----:B------:R-:W-:Y:S02]  /*0120*/  HFMA2 R5, -RZ, RZ, 0, 0 ;  /* 0x00000000ff057431 */ /* 0x000fe400000001ff */
[----:B------:R-:W-:Y:S01]  /*0130*/  IMAD.MOV.U32 R6, RZ, RZ, RZ ;  /* 0x000000ffff067224 */ /* 0x000fe200078e00ff */
[----:B------:R-:W-:Y:S01]  /*0140*/  UMOV UR4, 0x400 ;  /* 0x0000040000047882 */ /* 0x000fe20000000000 */
[----:B------:R-:W3:Y:S01]  /*0150*/  LDCU UR15, c[0x0][0x3ac] ;  /* 0x00007580ff0f77ac */ /* 0x000ee20008000800 */
[----:B------:R-:W4:Y:S01]  /*0160*/  LDCU UR14, c[0x0][0x3b8] ;  /* 0x00007700ff0e77ac */ /* 0x000f220008000800 */
[----:B------:R-:W0:Y:S01]  /*0170*/  LDCU.64 UR12, c[0x0][0x388] ;  /* 0x00007100ff0c77ac */ /* 0x000e220008000a00 */
[----:B-1----:R-:W-:-:S04]  /*0180*/  ULEA UR4, UR5, UR4, 0x18 ;  /* 0x0000000405047291 */ /* 0x002fc8000f8ec0ff */
[----:B--2---:R-:W-:Y:S02]  /*0190*/  ULEA UR7, UR11, UR4, 0x2 ;  /* 0x000000040b077291 */ /* 0x004fe4000f8e10ff */
[----:B0-----:R-:W-:-:S13]  /*01a0*/  ISETP.GE.AND P0, PT, R4, UR11, PT ;  /* 0x0000000b04007c0c */ /* 0x001fda000bf06270 */
[C---:B------:R-:W-:Y:S01]  /*01b0*/  @!P0 LEA R3, R4.reuse, UR4, 0x2 ;  /* 0x0000000404038c11 */ /* 0x040fe2000f8e10ff */
[----:B------:R-:W-:Y:S01]  /*01c0*/  @!P0 IMAD.MOV.U32 R8, RZ, RZ, -0x319194d8 ;  /* 0xce6e6b28ff088424 */ /* 0x000fe200078e00ff */
[----:B------:R-:W-:Y:S01]  /*01d0*/  @!P0 LEA R7, R4, UR7, 0x2 ;  /* 0x0000000704078c11 */ /* 0x000fe2000f8e10ff */
[----:B------:R-:W-:-:S03]  /*01e0*/  @!P0 IMAD.MOV.U32 R10, RZ, RZ, -0x1 ;  /* 0xffffffffff0a8424 */ /* 0x000fc600078e00ff */
[----:B------:R0:W-:Y:S04]  /*01f0*/  @!P0 STS [R3], R8 ;  /* 0x0000000803008388 */ /* 0x0001e80000000800 */
[----:B------:R0:W-:Y:S01]  /*0200*/  @!P0 STS [R7], R10 ;  /* 0x0000000a07008388 */ /* 0x0001e20000000800 */
[----:B------:R-:W-:Y:S01]  /*0210*/  BAR.SYNC.DEFER_BLOCKING 0x0 ;  /* 0x0000000000007b1d */ /* 0x000fe20000010000 */
[----:B------:R-:W-:-:S13]  /*0220*/  ISETP.GE.U32.AND P0, PT, R4, R9, PT ;  /* 0x000000090400720c */ /* 0x000fda0003f06070 */
[----:B0--34-:R-:W-:Y:S05]  /*0230*/  @P0 BRA `(.L_x_4) ;  /* 0x0000000400840947 */ /* 0x019fea0003800000 */
[----:B------:R-:W0:Y:S01]  /*0240*/  LDC R3, c[0x0][0x360] ;  /* 0x0000d800ff037b82 */ /* 0x000e220000000800 */
[----:B------:R-:W-:Y:S01]  /*0250*/  UISETP.GT.AND UP0, UPT, UR11, URZ, UPT ;  /* 0x000000ff0b00728c */ /* 0x000fe2000bf04270 */
[----:B------:R-:W-:Y:S02]  /*0260*/  IMAD.MOV.U32 R5, RZ, RZ, RZ ;  /* 0x000000ffff057224 */ /* 0x000fe400078e00ff */
[----:B------:R-:W-:-:S06]  /*0270*/  IMAD.MOV.U32 R6, RZ, RZ, RZ ;  /* 0x000000ffff067224 */ /* 0x000fcc00078e00ff */
[----:B------:R-:W-:Y:S05]  /*0280*/  BRA.U UP0, `(.L_x_5) ;  /* 0x0000000100747547 */ /* 0x000fea000b800000 */
[----:B------:R-:W1:Y:S01]  /*0290*/  LDC R12, c[0x0][0x3ac] ;  /* 0x0000eb00ff0c7b82 */ /* 0x000e620000000800 */
[----:B------:R-:W-:-:S07]  /*02a0*/  IMAD.MOV.U32 R7, RZ, RZ, R4 ;  /* 0x000000ffff077224 */ /* 0x000fce00078e0004 */
[----:B------:R-:W2:Y:S02]  /*02b0*/  LDC.64 R8, c[0x0][0x390] ;  /* 0x0000e400ff087b82 */ /* 0x000ea40000000a00 */
.L_x_8:
[----:B------:R-:W-:Y:S01]  /*02c0*/  ISETP.NE.AND P0, PT, R7, R0, PT ;  /* 0x000000000700720c */ /* 0x000fe20003f05270 */
[----:B------:R-:W-:-:S12]  /*02d0*/  BSSY.RECONVERGENT B1, `(.L_x_6) ;  /* 0x0000014000017945 */ /* 0x000fd80003800200 */
[----:B------:R-:W-:Y:S05]  /*02e0*/  @!P0 BRA `(.L_x_7) ;  /* 0x0000000000488947 */ /* 0x000fea0003800000 */
[----:B-1----:R-:W-:-:S04]  /*02f0*/  IMAD R13, R12, UR10, R7 ;  /* 0x0000000a0c0d7c24 */ /* 0x002fc8000f8e0207 */
[----:B--2---:R-:W-:-:S06]  /*0300*/  IMAD.WIDE R10, R13, 0x4, R8 ;  /* 0x000000040d0a7825 */ /* 0x004fcc00078e0208 */
[----:B------:R-:W2:Y:S02]  /*0310*/  LDG.E R10, desc[UR8][R10.64] ;  /* 0x000000080a0a7981 */ /* 0x000ea4000c1e1900 */
[----:B--2---:R-:W-:-:S13]  /*0320*/  FSETP.NEU.AND P0, PT, R10, RZ, PT ;  /* 0x000000ff0a00720b */ /* 0x004fda0003f0d000 */
[----:B------:R-:W-:Y:S05]  /*0330*/  @!P0 BRA `(.L_x_7) ;  /* 0x0000000000348947 */ /* 0x000fea0003800000 */
[----:B------:R-:W-:-:S13]  /*0340*/  ISETP.GE.AND P0, PT, R0, R7, PT ;  /* 0x000000070000720c */ /* 0x000fda0003f06270 */
[-C--:B------:R-:W-:Y:S01]  /*0350*/  @P0 IMAD R10, R13, R12.reuse, R0 ;  /* 0x0000000c0d0a0224 */ /* 0x080fe200078e0200 */
[----:B------:R-:W-:Y:S01]  /*0360*/  @!P0 MOV R15, RZ ;  /* 0x000000ff000f8202 */ /* 0x000fe20000000f00 */
[----:B------:R-:W-:Y:S02]  /*0370*/  @!P0 IMAD R14, R2, R12, R7 ;  /* 0x0000000c020e8224 */ /* 0x000fe400078e0207 */
[--C-:B------:R-:W-:Y:S01]  /*0380*/  @P0 IMAD.MOV.U32 R14, RZ, RZ, R10.reuse ;  /* 0x000000ffff0e0224 */ /* 0x100fe200078e000a */
[----:B------:R-:W-:-:S05]  /*0390*/  @P0 SHF.R.S32.HI R11, RZ, 0x1f, R10 ;  /* 0x0000001fff0b0819 */ /* 0x000fca000001140a */
[----:B------:R-:W-:Y:S01]  /*03a0*/  @P0 IMAD.MOV.U32 R15, RZ, RZ, R11 ;  /* 0x000000ffff0f0224 */ /* 0x000fe200078e000b */
[----:B------:R-:W-:-:S04]  /*03b0*/  LEA R10, P0, R14, UR12, 0x2 ;  /* 0x0000000c0e0a7c11 */ /* 0x000fc8000f8010ff */
[----:B------:R-:W-:-:S05]  /*03c0*/  LEA.HI.X R11, R14, UR13, R15, 0x2, P0 ;  /* 0x0000000d0e0b7c11 */ /* 0x000fca00080f140f */
[----:B------:R-:W2:Y:S02]  /*03d0*/  LDG.E R10, desc[UR8][R10.64] ;  /* 0x000000080a0a7981 */ /* 0x000ea4000c1e1900 */
[----:B--2---:R-:W-:-:S13]  /*03e0*/  FSETP.GT.AND P0, PT, R10, UR14, PT ;  /* 0x0000000e0a007c0b */ /* 0x004fda000bf04000 */
[----:B------:R-:W-:Y:S01]  /*03f0*/  @P0 FADD R5, R5, R10 ;  /* 0x0000000a05050221 */ /* 0x000fe20000000000 */
[----:B------:R-:W-:-:S07]  /*0400*/  @P0 VIADD R6, R6, 0x1 ;  /* 0x0000000106060836 */ /* 0x000fce0000000000 */
.L_x_7:
[----:B------:R-:W-:Y:S05]  /*0410*/  BSYNC.RECONVERGENT B1 ;  /* 0x0000000000017941 */ /* 0x000fea0003800200 */
.L_x_6:
[----:B0-----:R-:W-:-:S04]  /*0420*/  IADD3 R7, PT, PT, R3, R7, RZ ;  /* 0x0000000703077210 */ /* 0x001fc80007ffe0ff */
[----:B------:R-:W-:-:S13]  /*0430*/  ISETP.GE.AND P0, PT, R7, UR15, PT ;  /* 0x0000000f07007c0c */ /* 0x000fda000bf06270 */
[----:B------:R-:W-:Y:S05]  /*0440*/  @!P0 BRA `(.L_x_8) ;  /* 0xfffffffc009c8947 */ /* 0x000fea000383ffff */
[----:B------:R-:W-:Y:S05]  /*0450*/  BRA `(.L_x_4) ;  /* 0x0000000000fc7947 */ /* 0x000fea0003800000 */
.L_x_5:
[----:B------:R-:W-:-:S07]  /*0460*/  IMAD.MOV.U32 R7, RZ, RZ, R4 ;  /* 0x000000ffff077224 */ /* 0x000fce00078e0004 */
.L_x_17:
[----:B------:R-:W-:Y:S01]  /*0470*/  ISETP.NE.AND P0, PT, R7, R0, PT ;  /* 0x000000000700720c */ /* 0x000fe20003f05270 */
[----:B------:R-:W-:Y:S05]  /*0480*/  YIELD ;  /* 0x0000000000007946 */ /* 0x000fea0003800000 */
[----:B------:R-:W-:Y:S07]  /*0490*/  BSSY B1, `(.L_x_9) ;  /* 0x0000037000017945 */ /* 0x000fee0003800000 */
[----:B-1----:R-:W-:Y:S05]  /*04a0*/  @!P0 BRA `(.L_x_10) ;  /* 0x0000000000d48947 */ /* 0x002fea0003800000 */
[----:B------:R-:W1:Y:S08]  /*04b0*/  LDC R10, c[0x0][0x3ac] ;  /* 0x0000eb00ff0a7b82 */ /* 0x000e700000000800 */
[----:B------:R-:W2:Y:S01]  /*04c0*/  LDC.64 R8, c[0x0][0x390] ;  /* 0x0000e400ff087b82 */ /* 0x000ea20000000a00 */
[----:B-1----:R-:W-:-:S04]  /*04d0*/  IMAD R11, R10, UR10, R7 ;  /* 0x0000000a0a0b7c24 */ /* 0x002fc8000f8e0207 */
[----:B--2---:R-:W-:-:S06]  /*04e0*/  IMAD.WIDE R8, R11, 0x4, R8 ;  /* 0x000000040b087825 */ /* 0x004fcc00078e0208 */
[----:B------:R-:W2:Y:S02]  /*04f0*/  LDG.E R8, desc[UR8][R8.64] ;  /* 0x0000000808087981 */ /* 0x000ea4000c1e1900 */
[----:B--2---:R-:W-:-:S13]  /*0500*/  FSETP.NEU.AND P0, PT, R8, RZ, PT ;  /* 0x000000ff0800720b */ /* 0x004fda0003f0d000 */
[----:B------:R-:W-:Y:S05]  /*0510*/  @!P0 BRA `(.L_x_10) ;  /* 0x0000000000b88947 */ /* 0x000fea0003800000 */
[----:B------:R-:W-:Y:S01]  /*0520*/  ISETP.GE.AND P0, PT, R0, R7, PT ;  /* 0x000000070000720c */ /* 0x000fe20003f06270 */
[----:B------:R-:W1:Y:S01]  /*0530*/  LDCU.64 UR16, c[0x0][0x388] ;  /* 0x00007100ff1077ac */ /* 0x000e620008000a00 */
[----:B------:R-:W2:Y:S11]  /*0540*/  LDCU UR5, c[0x0][0x3b8] ;  /* 0x00007700ff0577ac */ /* 0x000eb60008000800 */
[----:B------:R-:W-:-:S02]  /*0550*/  @P0 IMAD R8, R11, R10, R0 ;  /* 0x0000000a0b080224 */ /* 0x000fc400078e0200 */
[----:B------:R-:W-:-:S03]  /*0560*/  @!P0 IMAD R10, R2, R10, R7 ;  /* 0x0000000a020a8224 */ /* 0x000fc600078e0207 */
[----:B------:R-:W-:Y:S01]  /*0570*/  @P0 SHF.R.S32.HI R9, RZ, 0x1f, R8 ;  /* 0x0000001fff090819 */ /* 0x000fe20000011408 */
[----:B------:R-:W-:Y:S02]  /*0580*/  @!P0 IMAD.MOV.U32 R8, RZ, RZ, R10 ;  /* 0x000000ffff088224 */ /* 0x000fe400078e000a */
[----:B------:R-:W-:-:S03]  /*0590*/  @!P0 IMAD.MOV.U32 R9, RZ, RZ, RZ ;  /* 0x000000ffff098224 */ /* 0x000fc600078e00ff */
[----:B-1----:R-:W-:-:S04]  /*05a0*/  LEA R10, P0, R8, UR16, 0x2 ;  /* 0x00000010080a7c11 */ /* 0x002fc8000f8010ff */
[----:B------:R-:W-:-:S05]  /*05b0*/  LEA.HI.X R11, R8, UR17, R9, 0x2, P0 ;  /* 0x00000011080b7c11 */ /* 0x000fca00080f1409 */
[----:B------:R-:W2:Y:S02]  /*05c0*/  LDG.E R12, desc[UR8][R10.64] ;  /* 0x000000080a0c7981 */ /* 0x000ea4000c1e1900 */
[----:B--2---:R-:W-:-:S13]  /*05d0*/  FSETP.GT.AND P0, PT, R12, UR5, PT ;  /* 0x000000050c007c0b */ /* 0x004fda000bf04000 */
[----:B------:R-:W-:Y:S05]  /*05e0*/  @!P0 BRA `(.L_x_10) ;  /* 0x0000000000848947 */ /* 0x000fea0003800000 */
[----:B------:R-:W-:Y:S01]  /*05f0*/  HFMA2 R8, -RZ, RZ, -25.71875, 3664 ;  /* 0xce6e6b28ff087431 */ /* 0x000fe200000001ff */
[----:B------:R-:W-:Y:S04]  /*0600*/  BSSY B2, `(.L_x_11) ;  /* 0x000001d000027945 */ /* 0x000fe80003800000 */
[----:B------:R-:W-:Y:S01]  /*0610*/  BSSY B3, `(.L_x_12) ;  /* 0x0000019000037945 */ /* 0x000fe20003800000 */
[----:B------:R-:W-:Y:S02]  /*0620*/  IMAD.MOV.U32 R10, RZ, RZ, RZ ;  /* 0x000000ffff0a7224 */ /* 0x000fe400078e00ff */
[----:B------:R-:W-:Y:S01]  /*0630*/  IMAD.U32 R9, RZ, RZ, UR4 ;  /* 0x00000004ff097e24 */ /* 0x000fe2000f8e00ff */
[----:B------:R-:W1:Y:S02]  /*0640*/  ATOMS.EXCH R8, [UR4], R8 ;  /* 0x00000008ff08798c */ /* 0x000e64000c000004 */
[----:B-1----:R-:W-:-:S13]  /*0650*/  FSETP.GT.AND P0, PT, R12, R8, PT ;  /* 0x000000080c00720b */ /* 0x002fda0003f04000 */
[----:B------:R-:W-:Y:S05]  /*0660*/  @P0 BRA `(.L_x_13) ;  /* 0x00000000004c0947 */ /* 0x000fea0003800000 */
[----:B------:R-:W1:Y:S01]  /*0670*/  LDC R13, c[0x0][0x3b4] ;  /* 0x0000ed00ff0d7b82 */ /* 0x000e620000000800 */
[----:B------:R-:W-:Y:S01]  /*0680*/  BSSY B4, `(.L_x_14) ;  /* 0x0000010000047945 */ /* 0x000fe20003800000 */
[----:B------:R-:W-:Y:S01]  /*0690*/  IMAD.MOV.U32 R10, RZ, RZ, R8 ;  /* 0x000000ffff0a7224 */ /* 0x000fe200078e0008 */
[----:B------:R-:W-:Y:S01]  /*06a0*/  MOV R8, RZ ;  /* 0x000000ff00087202 */ /* 0x000fe20000000f00 */
[----:B------:R-:W-:-:S07]  /*06b0*/  IMAD.MOV.U32 R14, RZ, RZ, -0x319194d8 ;  /* 0xce6e6b28ff0e7424 */ /* 0x000fce00078e00ff */
.L_x_16:
[----:B------:R-:W-:Y:S01]  /*06c0*/  VIADD R8, R8, 0x1 ;  /* 0x0000000108087836 */ /* 0x000fe20000000000 */
[----:B------:R-:W-:Y:S05]  /*06d0*/  YIELD ;  /* 0x0000000000007946 */ /* 0x000fea0003800000 */
[----:B-1----:R-:W-:Y:S01]  /*06e0*/  ISETP.NE.AND P0, PT, R8, R13, PT ;  /* 0x0000000d0800720c */ /* 0x002fe20003f05270 */
[----:B------:R1:W-:-:S12]  /*06f0*/  ATOMS.EXCH RZ, [R9], R10 ;  /* 0x0000000a09ff738c */ /* 0x0003d80004000000 */
[----:B------:R-:W-:Y:S05]  /*0700*/  @!P0 BREAK B4 ;  /* 0x0000000000048942 */ /* 0x000fea0003800000 */
[----:B------:R-:W-:Y:S05]  /*0710*/  @!P0 BREAK B3 ;  /* 0x0000000000038942 */ /* 0x000fea0003800000 */
[----:B------:R-:W-:Y:S05]  /*0720*/  @!P0 BRA `(.L_x_15) ;  /* 0x0000000000288947 */ /* 0x000fea0003800000 */
[----:B------:R-:W-:-:S05]  /*0730*/  IMAD.SHL.U32 R11, R8, 0x4, RZ ;  /* 0x00000004080b7824 */ /* 0x000fca00078e00ff */
[----:B-1----:R-:W1:Y:S01]  /*0740*/  ATOMS.EXCH R10, [R11+UR4], R14 ;  /* 0x0000000e0b0a798c */ /* 0x002e62000c000004 */
[----:B------:R-:W-:Y:S02]  /*0750*/  IADD3 R9, PT, PT, R11, UR4, RZ ;  /* 0x000000040b097c10 */ /* 0x000fe4000fffe0ff */
[----:B-1----:R-:W-:-:S13]  /*0760*/  FSETP.GT.AND P0, PT, R12, R10, PT ;  /* 0x0000000a0c00720b */ /* 0x002fda0003f04000 */
[----:B------:R-:W-:Y:S05]  /*0770*/  @!P0 BRA `(.L_x_16) ;  /* 0xfffffffc00d08947 */ /* 0x000fea000383ffff */
[----:B------:R-:W-:Y:S05]  /*0780*/  BSYNC B4 ;  /* 0x0000000000047941 */ /* 0x000fea0003800000 */
.L_x_14:
[----:B------:R-:W-:-:S07]  /*0790*/  IMAD.MOV.U32 R10, RZ, RZ, R11 ;  /* 0x000000ffff0a7224 */ /* 0x000fce00078e000b */
.L_x_13:
[----:B------:R-:W-:Y:S05]  /*07a0*/  BSYNC B3 ;  /* 0x0000000000037941 */ /* 0x000fea0003800000 */
.L_x_12:
[----:B------:R2:W-:Y:S04]  /*07b0*/  ATOMS.EXCH RZ, [R9], R12 ;  /* 0x0000000c09ff738c */ /* 0x0005e80004000000 */
[----:B------:R2:W-:Y:S02]  /*07c0*/  ATOMS.EXCH RZ, [R10+UR7], R7 ;  /* 0x000000070aff798c */ /* 0x0005e4000c000007 */
.L_x_15:
[----:B------:R-:W-:Y:S05]  /*07d0*/  BSYNC B2 ;  /* 0x0000000000027941 */ /* 0x000fea0003800000 */
.L_x_11:
[----:B------:R-:W-:Y:S01]  /*07e0*/  FADD R5, R5, R12 ;  /* 0x0000000c05057221 */ /* 0x000fe20000000000 */
[----:B------:R-:W-:-:S07]  /*07f0*/  VIADD R6, R6, 0x1 ;  /* 0x0000000106067836 */ /* 0x000fce0000000000 */
.L_x_10:
[----:B------:R-:W-:Y:S05]  /*0800*/  BSYNC B1 ;  /* 0x0000000000017941 */ /* 0x000fea0003800000 */
.L_x_9:
[----:B------:R-:W3:Y:S01]  /*0810*/  LDCU UR5, c[0x0][0x3ac] ;  /* 0x00007580ff0577ac */ /* 0x000ee20008000800 */
[----:B0-2---:R-:W-:-:S05]  /*0820*/  IMAD.IADD R7, R3, 0x1, R7 ;  /* 0x0000000103077824 */ /* 0x005fca00078e0207 */
[----:B---3--:R-:W-:-:S13]  /*0830*/  ISETP.GE.AND P0, PT, R7, UR5, PT ;  /* 0x0000000507007c0c */ /* 0x008fda000bf06270 */
[----:B------:R-:W-:Y:S05]  /*0840*/  @!P0 BRA `(.L_x_17) ;  /* 0xfffffffc00088947 */ /* 0x000fea000383ffff */
.L_x_4:
[----:B------:R-:W-:Y:S05]  /*0850*/  BSYNC B0 ;  /* 0x0000000000007941 */ /* 0x000fea0003800000 */
.L_x_3:
[----:B------:R-:W-:-:S03]  /*0860*/  UMOV UR5, 0xffffffff ;  /* 0xffffffff00057882 */ /* 0x000fc60000000000 */
[----:B------:R-:W-:Y:S05]  /*0870*/  BRA.DIV UR5, `(.L_x_18) ;  /* 0x0000000a050c7947 */ /* 0x000fea000b800000 */
[----:B------:R-:W0:Y:S04]  /*0880*/  SHFL.DOWN PT, R0, R5, 0x10, 0x1f ;  /* 0x0a001f0005007f89 */ /* 0x000e2800000e0000 */
[----:B------:R-:W3:Y:S01]  /*0890*/  SHFL.DOWN PT, R7, R6, 0x10, 0x1f ;  /* 0x0a001f0006077f89 */ /* 0x000ee200000e0000 */
[----:B0-----:R-:W-:Y:S01]  /*08a0*/  FADD R0, R0, R5 ;  /* 0x0000000500007221 */ /* 0x001fe20000000000 */
[----:B---3--:R-:W-:-:S04]  /*08b0*/  IADD3 R7, PT, PT, R7, R6, RZ ;  /* 0x0000000607077210 */ /* 0x008fc80007ffe0ff */
[----:B------:R-:W0:Y:S04]  /*08c0*/  SHFL.DOWN PT, R3, R0, 0x8, 0x1f ;  /* 0x09001f0000037f89 */ /* 0x000e2800000e0000 */
[----:B-1----:R-:W1:Y:S01]  /*08d0*/  SHFL.DOWN PT, R10, R7, 0x8, 0x1f ;  /* 0x09001f00070a7f89 */ /* 0x002e6200000e0000 */
[----:B0-----:R-:W-:Y:S01]  /*08e0*/  FADD R3, R0, R3 ;  /* 0x0000000300037221 */ /* 0x001fe20000000000 */
[----:B-1----:R-:W-:-:S04]  /*08f0*/  IMAD.IADD R10, R7, 0x1, R10 ;  /* 0x00000001070a7824 */ /* 0x002fc800078e020a */
[----:B--2---:R-:W0:Y:S04]  /*0900*/  SHFL.DOWN PT, R8, R3, 0x4, 0x1f ;  /* 0x08801f0003087f89 */ /* 0x004e2800000e0000 */
[----:B------:R-:W1:Y:S01]  /*0910*/  SHFL.DOWN PT, R9, R10, 0x4, 0x1f ;  /* 0x08801f000a097f89 */ /* 0x000e6200000e0000 */
[----:B0-----:R-:W-:Y:S01]  /*0920*/  FADD R8, R3, R8 ;  /* 0x0000000803087221 */ /* 0x001fe20000000000 */
[----:B-1----:R-:W-:-:S04]  /*0930*/  IMAD.IADD R9, R10, 0x1, R9 ;  /* 0x000000010a097824 */ /* 0x002fc800078e0209 */
[----:B------:R-:W0:Y:S04]  /*0940*/  SHFL.DOWN PT, R5, R8, 0x2, 0x1f ;  /* 0x08401f0008057f89 */ /* 0x000e2800000e0000 */
[----:B------:R-:W1:Y:S01]  /*0950*/  SHFL.DOWN PT, R6, R9, 0x2, 0x1f ;  /* 0x08401f0009067f89 */ /* 0x000e6200000e0000 */
[----:B0-----:R-:W-:Y:S01]  /*0960*/  FADD R5, R8, R5 ;  /* 0x0000000508057221 */ /* 0x001fe20000000000 */
[----:B-1----:R-:W-:-:S04]  /*0970*/  IMAD.IADD R6, R9, 0x1, R6 ;  /* 0x0000000109067824 */ /* 0x002fc800078e0206 */
[----:B------:R-:W0:Y:S04]  /*0980*/  SHFL.DOWN PT, R0, R5, 0x1, 0x1f ;  /* 0x08201f0005007f89 */ /* 0x000e2800000e0000 */
[----:B------:R1:W2:Y:S02]  /*0990*/  SHFL.DOWN PT, R7, R6, 0x1, 0x1f ;  /* 0x08201f0006077f89 */ /* 0x0002a400000e0000 */
[----:B01----:R-:W-:-:S07]  /*09a0*/  FADD R0, R5, R0 ;  /* 0x0000000005007221 */ /* 0x003fce0000000000 */
.L_x_39:
[----:B------:R-:W-:Y:S02]  /*09b0*/  ISETP.NE.AND P0, PT, R4, RZ, PT ;  /* 0x000000ff0400720c */ /* 0x000fe40003f05270 */
[----:B--2---:R-:W-:-:S11]  /*09c0*/  IADD3 R7, PT, PT, R6, R7, RZ ;  /* 0x0000000706077210 */ /* 0x004fd60007ffe0ff */
[----:B------:R-:W-:Y:S05]  /*09d0*/  @P0 EXIT ;  /* 0x000000000000094d */ /* 0x000fea0003800000 */
[----:B------:R-:W-:Y:S01]  /*09e0*/  ISETP.GE.AND P0, PT, R7, 0x1, PT ;  /* 0x000000010700780c */ /* 0x000fe20003f06270 */
[----:B------:R-:W-:-:S12]  /*09f0*/  BSSY.RECONVERGENT B0, `(.L_x_19) ;  /* 0x0000017000007945 */ /* 0x000fd80003800200 */
[----:B------:R-:W-:Y:S05]  /*0a00*/  @!P0 BRA `(.L_x_20) ;  /* 0x0000000000488947 */ /* 0x000fea0003800000 */
[----:B------:R-:W-:Y:S01]  /*0a10*/  I2FP.F32.U32 R6, R7 ;  /* 0x0000000700067245 */ /* 0x000fe20000201000 */
[----:B------:R-:W-:Y:S03]  /*0a20*/  BSSY.RECONVERGENT B1, `(.L_x_21) ;  /* 0x000000c000017945 */ /* 0x000fe60003800200 */
[----:B------:R-:W0:Y:S08]  /*0a30*/  MUFU.RCP R3, R6 ;  /* 0x0000000600037308 */ /* 0x000e300000001000 */
[----:B------:R-:W1:Y:S01]  /*0a40*/  FCHK P0, R0, R6 ;  /* 0x0000000600007302 */ /* 0x000e620000000000 */
[----:B0-----:R-:W-:-:S04]  /*0a50*/  FFMA R4, -R6, R3, 1 ;  /* 0x3f80000006047423 */ /* 0x001fc80000000103 */
[----:B------:R-:W-:-:S04]  /*0a60*/  FFMA R3, R3, R4, R3 ;  /* 0x0000000403037223 */ /* 0x000fc80000000003 */
[----:B------:R-:W-:-:S04]  /*0a70*/  FFMA R4, R0, R3, RZ ;  /* 0x0000000300047223 */ /* 0x000fc800000000ff */
[----:B------:R-:W-:-:S04]  /*0a80*/  FFMA R5, -R6, R4, R0 ;  /* 0x0000000406057223 */ /* 0x000fc80000000100 */
[----:B------:R-:W-:Y:S01]  /*0a90*/  FFMA R3, R3, R5, R4 ;  /* 0x0000000503037223 */ /* 0x000fe20000000004 */
[----:B-1----:R-:W-:Y:S06]  /*0aa0*/  @!P0 BRA `(.L_x_22) ;  /* 0x00000000000c8947 */ /* 0x002fec0003800000 */
[----:B------:R-:W-:-:S07]  /*0ab0*/  MOV R4, 0xad0 ;  /* 0x00000ad000047802 */ /* 0x000fce0000000f00 */
[----:B------:R-:W-:Y:S05]  /*0ac0*/  CALL.REL.NOINC `($__internal_0_$__cuda_sm3x_div_rn_noftz_f32_slowpath) ;  /* 0x0000000800a87944 */ /* 0x000fea0003c00000 */
[----:B------:R-:W-:-:S07]  /*0ad0*/  IMAD.MOV.U32 R3, RZ, RZ, R0 ;  /* 0x000000ffff037224 */ /* 0x000fce00078e0000 */
.L_x_22:
[----:B------:R-:W-:Y:S05]  /*0ae0*/  BSYNC.RECONVERGENT B1 ;  /* 0x0000000000017941 */ /* 0x000fea0003800200 */
.L_x_21:
[----:B------:R-:W0:Y:S02]  /*0af0*/  LDC.64 R4, c[0x0][0x398] ;  /* 0x0000e600ff047b82 */ /* 0x000e240000000a00 */
[----:B0-----:R-:W-:-:S05]  /*0b00*/  IMAD.WIDE.U32 R4, R2, 0x4, R4 ;  /* 0x0000000402047825 */ /* 0x001fca00078e0004 */
[----:B------:R0:W-:Y:S01]  /*0b10*/  STG.E desc[UR8][R4.64], R3 ;  /* 0x0000000304007986 */ /* 0x0001e2000c101908 */
[----:B------:R-:W-:Y:S05]  /*0b20*/  BRA `(.L_x_23) ;  /* 0x00000000000c7947 */ /* 0x000fea0003800000 */
.L_x_20:
[----:B------:R-:W0:Y:S02]  /*0b30*/  LDC.64 R4, c[0x0][0x398] ;  /* 0x0000e600ff047b82 */ /* 0x000e240000000a00 */
[----:B0-----:R-:W-:-:S05]  /*0b40*/  IMAD.WIDE.U32 R4, R2, 0x4, R4 ;  /* 0x0000000402047825 */ /* 0x001fca00078e0004 */
[----:B------:R1:W-:Y:S02]  /*0b50*/  STG.E desc[UR8][R4.64], RZ ;  /* 0x000000ff04007986 */ /* 0x0003e4000c101908 */
.L_x_23:
[----:B------:R-:W-:Y:S05]  /*0b60*/  BSYNC.RECONVERGENT B0 ;  /* 0x0000000000007941 */ /* 0x000fea0003800200 */
.L_x_19:
[----:B------:R-:W2:Y:S02]  /*0b70*/  LDC R13, c[0x0][0x3b4] ;  /* 0x0000ed00ff0d7b82 */ /* 0x000ea40000000800 */
[----:B--2---:R-:W-:-:S13]  /*0b80*/  ISETP.GE.AND P0, PT, R13, 0x1, PT ;  /* 0x000000010d00780c */ /* 0x004fda0003f06270 */
[----:B------:R-:W-:Y:S05]  /*0b90*/  @!P0 EXIT ;  /* 0x000000000000894d */ /* 0x000fea0003800000 */
[C---:B------:R-:W-:Y:S01]  /*0ba0*/  ISETP.GE.U32.AND P1, PT, R13.reuse, 0x8, PT ;  /* 0x000000080d00780c */ /* 0x040fe20003f26070 */
[----:B------:R-:W-:Y:S01]  /*0bb0*/  IMAD R2, R2, R13, RZ ;  /* 0x0000000d02027224 */ /* 0x000fe200078e02ff */
[----:B------:R-:W-:Y:S01]  /*0bc0*/  LOP3.LUT R18, R13, 0x7, RZ, 0xc0, !PT ;  /* 0x000000070d127812 */ /* 0x000fe200078ec0ff */
[----:B0-----:R-:W-:-:S03]  /*0bd0*/  IMAD.MOV.U32 R3, RZ, RZ, RZ ;  /* 0x000000ffff037224 */ /* 0x001fc600078e00ff */
[----:B------:R-:W-:-:S07]  /*0be0*/  ISETP.NE.AND P0, PT, R18, RZ, PT ;  /* 0x000000ff1200720c */ /* 0x000fce0003f05270 */
[----:B------:R-:W-:Y:S06]  /*0bf0*/  @!P1 BRA `(.L_x_24) ;  /* 0x0000000000749947 */ /* 0x000fec0003800000 */
[----:B------:R-:W0:Y:S01]  /*0c00*/  S2UR UR6, SR_CgaCtaId ;  /* 0x00000000000679c3 */ /* 0x000e220000008800 */
[----:B------:R-:W-:Y:S01]  /*0c10*/  UMOV UR5, 0x400 ;  /* 0x0000040000057882 */ /* 0x000fe20000000000 */
[----:B------:R-:W-:Y:S01]  /*0c20*/  LOP3.LUT R3, R13, 0x7ffffff8, RZ, 0xc0, !PT ;  /* 0x7ffffff80d037812 */ /* 0x000fe200078ec0ff */
[----:B------:R-:W-:Y:S01]  /*0c30*/  BSSY.RECONVERGENT B0, `(.L_x_24) ;  /* 0x0000019000007945 */ /* 0x000fe20003800200 */
[----:B------:R-:W-:-:S03]  /*0c40*/  MOV R19, R2 ;  /* 0x0000000200137202 */ /* 0x000fc60000000f00 */
[----:B------:R-:W-:Y:S01]  /*0c50*/  IMAD.MOV R0, RZ, RZ, -R3 ;  /* 0x000000ffff007224 */ /* 0x000fe200078e0a03 */
[----:B------:R-:W2:Y:S01]  /*0c60*/  LDC.64 R16, c[0x0][0x3a0] ;  /* 0x0000e800ff107b82 */ /* 0x000ea20000000a00 */
[----:B0-----:R-:W-:-:S04]  /*0c70*/  ULEA UR5, UR6, UR5, 0x18 ;  /* 0x0000000506057291 */ /* 0x001fc8000f8ec0ff */
[----:B------:R-:W-:Y:S01]  /*0c80*/  UIADD3 UR5, UPT, UPT, UR5, 0x10, URZ ;  /* 0x0000001005057890 */ /* 0x000fe2000fffe0ff */
[----:B--2---:R-:W-:-:S05]  /*0c90*/  IADD3 R16, P1, PT, R16, 0x10, RZ ;  /* 0x0000001010107810 */ /* 0x004fca0007f3e0ff */
[----:B------:R-:W-:Y:S02]  /*0ca0*/  IMAD.U32 R12, RZ, RZ, UR5 ;  /* 0x00000005ff0c7e24 */ /* 0x000fe4000f8e00ff */
[----:B------:R-:W-:-:S07]  /*0cb0*/  IMAD.X R17, RZ, RZ, R17, P1 ;  /* 0x000000ffff117224 */ /* 0x000fce00008e0611 */
.L_x_25:
[----:B01----:R-:W0:Y:S01]  /*0cc0*/  LDS.128 R4, [R12+-0x10] ;  /* 0xfffff0000c047984 */ /* 0x003e220000000c00 */
[----:B------:R-:W-:-:S03]  /*0cd0*/  IMAD.WIDE R14, R19, 0x4, R16 ;  /* 0x00000004130e7825 */ /* 0x000fc600078e0210 */
[----:B------:R1:W2:Y:S01]  /*0ce0*/  LDS.128 R8, [R12] ;  /* 0x000000000c087984 */ /* 0x0002a20000000c00 */
[----:B------:R-:W-:Y:S02]  /*0cf0*/  VIADD R0, R0, 0x8 ;  /* 0x0000000800007836 */ /* 0x000fe40000000000 */
[----:B------:R-:W-:-:S03]  /*0d00*/  VIADD R19, R19, 0x8 ;  /* 0x0000000813137836 */ /* 0x000fc60000000000 */
[----:B------:R-:W-:Y:S02]  /*0d10*/  ISETP.NE.AND P1, PT, R0, RZ, PT ;  /* 0x000000ff0000720c */ /* 0x000fe40003f25270 */
[----:B-1----:R-:W-:Y:S01]  /*0d20*/  IADD3 R12, PT, PT, R12, 0x20, RZ ;  /* 0x000000200c0c7810 */ /* 0x002fe20007ffe0ff */
[----:B0-----:R0:W-:Y:S04]  /*0d30*/  STG.E desc[UR8][R14.64+-0x10], R4 ;  /* 0xfffff0040e007986 */ /* 0x0011e8000c101908 */
[----:B------:R0:W-:Y:S04]  /*0d40*/  STG.E desc[UR8][R14.64+-0xc], R5 ;  /* 0xfffff4050e007986 */ /* 0x0001e8000c101908 */
[----:B------:R0:W-:Y:S04]  /*0d50*/  STG.E desc[UR8][R14.64+-0x8], R6 ;  /* 0xfffff8060e007986 */ /* 0x0001e8000c101908 */
[----:B------:R0:W-:Y:S04]  /*0d60*/  STG.E desc[UR8][R14.64+-0x4], R7 ;  /* 0xfffffc070e007986 */ /* 0x0001e8000c101908 */
[----:B--2---:R0:W-:Y:S04]  /*0d70*/  STG.E desc[UR8][R14.64], R8 ;  /* 0x000000080e007986 */ /* 0x0041e8000c101908 */
[----:B------:R0:W-:Y:S04]  /*0d80*/  STG.E desc[UR8][R14.64+0x4], R9 ;  /* 0x000004090e007986 */ /* 0x0001e8000c101908 */
[----:B------:R0:W-:Y:S04]  /*0d90*/  STG.E desc[UR8][R14.64+0x8], R10 ;  /* 0x0000080a0e007986 */ /* 0x0001e8000c101908 */
[----:B------:R0:W-:Y:S01]  /*0da0*/  STG.E desc[UR8][R14.64+0xc], R11 ;  /* 0x00000c0b0e007986 */ /* 0x0001e2000c101908 */
[----:B------:R-:W-:Y:S05]  /*0db0*/  @P1 BRA `(.L_x_25) ;  /* 0xfffffffc00c01947 */ /* 0x000fea000383ffff */
[----:B------:R-:W-:Y:S05]  /*0dc0*/  BSYNC.RECONVERGENT B0 ;  /* 0x0000000000007941 */ /* 0x000fea0003800200 */
.L_x_24:
[----:B------:R-:W-:Y:S05]  /*0dd0*/  @!P0 EXIT ;  /* 0x000000000000894d */ /* 0x000fea0003800000 */
[----:B------:R-:W-:Y:S02]  /*0de0*/  ISETP.GE.U32.AND P0, PT, R18, 0x4, PT ;  /* 0x000000041200780c */ /* 0x000fe40003f06070 */
[----:B0-----:R-:W-:-:S04]  /*0df0*/  LOP3.LUT R8, R13, 0x3, RZ, 0xc0, !PT ;  /* 0x000000030d087812 */ /* 0x001fc800078ec0ff */
[----:B------:R-:W-:-:S07]  /*0e00*/  ISETP.NE.AND P1, PT, R8, RZ, PT ;  /* 0x000000ff0800720c */ /* 0x000fce0003f25270 */
[----:B------:R-:W-:Y:S06]  /*0e10*/  @!P0 BRA `(.L_x_26) ;  /* 0x0000000000388947 */ /* 0x000fec0003800000 */
[----:B------:R-:W0:Y:S01]  /*0e20*/  S2UR UR6, SR_CgaCtaId ;  /* 0x00000000000679c3 */ /* 0x000e220000008800 */
[----:B------:R-:W-:Y:S01]  /*0e30*/  UMOV UR5, 0x400 ;  /* 0x0000040000057882 */ /* 0x000fe20000000000 */
[----:B------:R-:W-:-:S06]  /*0e40*/  IMAD.IADD R9, R2, 0x1, R3 ;  /* 0x0000000102097824 */ /* 0x000fcc00078e0203 */
[----:B-1----:R-:W1:Y:S01]  /*0e50*/  LDC.64 R4, c[0x0][0x3a0] ;  /* 0x0000e800ff047b82 */ /* 0x002e620000000a00 */
[----:B0-----:R-:W-:-:S06]  /*0e60*/  ULEA UR5, UR6, UR5, 0x18 ;  /* 0x0000000506057291 */ /* 0x001fcc000f8ec0ff */
[C---:B------:R-:W-:Y:S01]  /*0e70*/  LEA R0, R3.reuse, UR5, 0x2 ;  /* 0x0000000503007c11 */ /* 0x040fe2000f8e10ff */
[----:B------:R-:W-:Y:S02]  /*0e80*/  VIADD R3, R3, 0x4 ;  /* 0x0000000403037836 */ /* 0x000fe40000000000 */
[----:B-1----:R-:W-:Y:S02]  /*0e90*/  IMAD.WIDE R4, R9, 0x4, R4 ;  /* 0x0000000409047825 */ /* 0x002fe400078e0204 */
[----:B------:R-:W0:Y:S04]  /*0ea0*/  LDS.64 R6, [R0] ;  /* 0x0000000000067984 */ /* 0x000e280000000a00 */
[----:B------:R-:W1:Y:S04]  /*0eb0*/  LDS.64 R10, [R0+0x8] ;  /* 0x00000800000a7984 */ /* 0x000e680000000a00 */
[----:B0-----:R0:W-:Y:S04]  /*0ec0*/  STG.E desc[UR8][R4.64], R6 ;  /* 0x0000000604007986 */ /* 0x0011e8000c101908 */
[----:B------:R0:W-:Y:S04]  /*0ed0*/  STG.E desc[UR8][R4.64+0x4], R7 ;  /* 0x0000040704007986 */ /* 0x0001e8000c101908 */
[----:B-1----:R0:W-:Y:S04]  /*0ee0*/  STG.E desc[UR8][R4.64+0x8], R10 ;  /* 0x0000080a04007986 */ /* 0x0021e8000c101908 */
[----:B------:R0:W-:Y:S02]  /*0ef0*/  STG.E desc[UR8][R4.64+0xc], R11 ;  /* 0x00000c0b04007986 */ /* 0x0001e4000c101908 */
.L_x_26:
[----:B------:R-:W-:Y:S05]  /*0f00*/  @!P1 EXIT ;  /* 0x000000000000994d */ /* 0x000fea0003800000 */
[----:B------:R-:W-:Y:S02]  /*0f10*/  ISETP.NE.AND P0, PT, R8, 0x1, PT ;  /* 0x000000010800780c */ /* 0x000fe40003f05270 */
[----:B------:R-:W-:-:S04]  /*0f20*/  LOP3.LUT R13, R13, 0x1, RZ, 0xc0, !PT ;  /* 0x000000010d0d7812 */ /* 0x000fc800078ec0ff */
[----:B------:R-:W-:-:S07]  /*0f30*/  ISETP.NE.U32.AND P1, PT, R13, 0x1, PT ;  /* 0x000000010d00780c */ /* 0x000fce0003f25070 */
[----:B------:R-:W-:Y:S06]  /*0f40*/  @!P0 BRA `(.L_x_27) ;  /* 0x00000000002c8947 */ /* 0x000fec0003800000 */
[----:B------:R-:W2:Y:S01]  /*0f50*/  S2UR UR6, SR_CgaCtaId ;  /* 0x00000000000679c3 */ /* 0x000ea20000008800 */
[----:B------:R-:W-:Y:S01]  /*0f60*/  UMOV UR5, 0x400 ;  /* 0x0000040000057882 */ /* 0x000fe20000000000 */
[----:B------:R-:W-:-:S06]  /*0f70*/  IADD3 R9, PT, PT, R2, R3, RZ ;  /* 0x0000000302097210 */ /* 0x000fcc0007ffe0ff */
[----:B01----:R-:W0:Y:S01]  /*0f80*/  LDC.64 R4, c[0x0][0x3a0] ;  /* 0x0000e800ff047b82 */ /* 0x003e220000000a00 */
[----:B--2---:R-:W-:-:S06]  /*0f90*/  ULEA UR5, UR6, UR5, 0x18 ;  /* 0x0000000506057291 */ /* 0x004fcc000f8ec0ff */
[C---:B------:R-:W-:Y:S01]  /*0fa0*/  LEA R0, R3.reuse, UR5, 0x2 ;  /* 0x0000000503007c11 */ /* 0x040fe2000f8e10ff */
[----:B------:R-:W-:Y:S02]  /*0fb0*/  VIADD R3, R3, 0x2 ;  /* 0x0000000203037836 */ /* 0x000fe40000000000 */
[----:B0-----:R-:W-:Y:S02]  /*0fc0*/  IMAD.WIDE R4, R9, 0x4, R4 ;  /* 0x0000000409047825 */ /* 0x001fe400078e0204 */
[----:B------:R-:W0:Y:S04]  /*0fd0*/  LDS.64 R6, [R0] ;  /* 0x0000000000067984 */ /* 0x000e280000000a00 */
[----:B0-----:R2:W-:Y:S04]  /*0fe0*/  STG.E desc[UR8][R4.64], R6 ;  /* 0x0000000604007986 */ /* 0x0015e8000c101908 */
[----:B------:R2:W-:Y:S02]  /*0ff0*/  STG.E desc[UR8][R4.64+0x4], R7 ;  /* 0x0000040704007986 */ /* 0x0005e4000c101908 */
.L_x_27:
[----:B------:R-:W-:Y:S05]  /*1000*/  @P1 EXIT ;  /* 0x000000000000194d */ /* 0x000fea0003800000 */
[----:B------:R-:W3:Y:S01]  /*1010*/  S2UR UR6, SR_CgaCtaId ;  /* 0x00000000000679c3 */ /* 0x000ee20000008800 */
[----:B------:R-:W-:-:S07]  /*1020*/  UMOV UR5, 0x400 ;  /* 0x0000040000057882 */ /* 0x000fce0000000000 */
[----:B012---:R-:W0:Y:S01]  /*1030*/  LDC.64 R4, c[0x0][0x3a0] ;  /* 0x0000e800ff047b82 */ /* 0x007e220000000a00 */
[----:B---3--:R-:W-:-:S06]  /*1040*/  ULEA UR5, UR6, UR5, 0x18 ;  /* 0x0000000506057291 */ /* 0x008fcc000f8ec0ff */
[----:B------:R-:W-:Y:S01]  /*1050*/  LEA R0, R3, UR5, 0x2 ;  /* 0x0000000503007c11 */ /* 0x000fe2000f8e10ff */
[----:B------:R-:W-:-:S04]  /*1060*/  IMAD.IADD R3, R2, 0x1, R3 ;  /* 0x0000000102037824 */ /* 0x000fc800078e0203 */
[----:B------:R-:W1:Y:S01]  /*1070*/  LDS R7, [R0] ;  /* 0x0000000000077984 */ /* 0x000e620000000800 */
[----:B0-----:R-:W-:-:S05]  /*1080*/  IMAD.WIDE R2, R3, 0x4, R4 ;  /* 0x0000000403027825 */ /* 0x001fca00078e0204 */
[----:B-1----:R-:W-:Y:S01]  /*1090*/  STG.E desc[UR8][R2.64], R7 ;  /* 0x0000000702007986 */ /* 0x002fe2000c101908 */
[----:B------:R-:W-:Y:S05]  /*10a0*/  EXIT ;  /* 0x000000000000794d */ /* 0x000fea0003800000 */
.L_x_18:
[----:B------:R-:W-:Y:S01]  /*10b0*/  BSSY B0, `(.L_x_28) ;  /* 0x0000008000007945 */ /* 0x000fe20003800000 */
[----:B------:R-:W-:Y:S01]  /*10c0*/  MOV R14, R5 ;  /* 0x00000005000e7202 */ /* 0x000fe20000000f00 */
[----:B------:R-:W-:Y:S01]  /*10d0*/  IMAD.MOV.U32 R13, RZ, RZ, 0x10 ;  /* 0x00000010ff0d7424 */ /* 0x000fe200078e00ff */
[----:B------:R-:W-:Y:S01]  /*10e0*/  MOV R11, 0xffffffff ;  /* 0xffffffff000b7802 */ /* 0x000fe20000000f00 */
[----:B------:R-:W-:-:S07]  /*10f0*/  IMAD.MOV.U32 R16, RZ, RZ, 0x1f ;  /* 0x0000001fff107424 */ /* 0x000fce00078e00ff */
[----:B-12---:R-:W-:Y:S05]  /*1100*/  WARPSYNC.COLLECTIVE R11, `(.L_x_29) ;  /* 0x000000000b087348 */ /* 0x006fea0003c00000 */
[----:B-1----:R0:W1:Y:S02]  /*1110*/  SHFL.DOWN P0, R12, R14, R13, R16 ;  /* 0x0800000d0e0c7389 */ /* 0x0020640000000010 */
[----:B012---:R-:W-:Y:S05]  /*1120*/  ENDCOLLECTIVE ;  /* 0x000000000000791b */ /* 0x007fea0003800000 */
.L_x_29:
[----:B------:R-:W-:Y:S05]  /*1130*/  BSYNC B0 ;  /* 0x0000000000007941 */ /* 0x000fea0003800000 */
.L_x_28:
[----:B------:R-:W-:Y:S02]  /*1140*/  IMAD.MOV.U32 R0, RZ, RZ, R12 ;  /* 0x000000ffff007224 */ /* 0x000fe400078e000c */
[----:B------:R-:W-:Y:S02]  /*1150*/  HFMA2 R13, -RZ, RZ, 0, 4.76837158203125e-07 ;  /* 0x00000008ff0d7431 */ /* 0x000fe400000001ff */
[----:B------:R-:W-:Y:S02]  /*1160*/  IMAD.MOV.U32 R16, RZ, RZ, 0x1f ;  /* 0x0000001fff107424 */ /* 0x000fe400078e00ff */
[----:B------:R-:W-:Y:S01]  /*1170*/  FADD R0, R0, R5 ;  /* 0x0000000500007221 */ /* 0x000fe20000000000 */
[----:B------:R-:W-:-:S03]  /*1180*/  IMAD.MOV.U32 R11, RZ, RZ, -0x1 ;  /* 0xffffffffff0b7424 */ /* 0x000fc600078e00ff */
[----:B------:R-:W-:-:S07]  /*1190*/  IMAD.MOV.U32 R14, RZ, RZ, R0 ;  /* 0x000000ffff0e7224 */ /* 0x000fce00078e0000 */
[----:B------:R-:W-:Y:S05]  /*11a0*/  WARPSYNC.COLLECTIVE R11, `(.L_x_30) ;  /* 0x000000000b087348 */ /* 0x000fea0003c00000 */
[----:B------:R0:W1:Y:S02]  /*11b0*/  SHFL.DOWN P0, R12, R14, R13, R16 ;  /* 0x0800000d0e0c7389 */ /* 0x0000640000000010 */
[----:B01----:R-:W-:Y:S05]  /*11c0*/  ENDCOLLECTIVE ;  /* 0x000000000000791b */ /* 0x003fea0003800000 */
.L_x_30:
[----:B------:R-:W-:Y:S01]  /*11d0*/  IMAD.MOV.U32 R13, RZ, RZ, 0x4 ;  /* 0x00000004ff0d7424 */ /* 0x000fe200078e00ff */
[----:B------:R-:W-:-:S05]  /*11e0*/  MOV R3, R12 ;  /* 0x0000000c00037202 */ /* 0x000fca0000000f00 */
[----:B------:R-:W-:-:S04]  /*11f0*/  FADD R3, R0, R3 ;  /* 0x0000000300037221 */ /* 0x000fc80000000000 */
[----:B------:R-:W-:-:S07]  /*1200*/  IMAD.MOV.U32 R14, RZ, RZ, R3 ;  /* 0x000000ffff0e7224 */ /* 0x000fce00078e0003 */
[----:B------:R-:W-:Y:S05]  /*1210*/  WARPSYNC.COLLECTIVE R11, `(.L_x_31) ;  /* 0x000000000b087348 */ /* 0x000fea0003c00000 */
[----:B------:R0:W1:Y:S02]  /*1220*/  SHFL.DOWN P0, R12, R14, R13, R16 ;  /* 0x0800000d0e0c7389 */ /* 0x0000640000000010 */
[----:B01----:R-:W-:Y:S05]  /*1230*/  ENDCOLLECTIVE ;  /* 0x000000000000791b */ /* 0x003fea0003800000 */
.L_x_31:
[----:B------:R-:W-:Y:S01]  /*1240*/  IMAD.MOV.U32 R13, RZ, RZ, 0x2 ;  /* 0x00000002ff0d7424 */ /* 0x000fe200078e00ff */
[----:B------:R-:W-:-:S05]  /*1250*/  MOV R8, R12 ;  /* 0x0000000c00087202 */ /* 0x000fca0000000f00 */
[----:B------:R-:W-:-:S04]  /*1260*/  FADD R8, R3, R8 ;  /* 0x0000000803087221 */ /* 0x000fc80000000000 */
[----:B------:R-:W-:-:S07]  /*1270*/  IMAD.MOV.U32 R14, RZ, RZ, R8 ;  /* 0x000000ffff0e7224 */ /* 0x000fce00078e0008 */
[----:B------:R-:W-:Y:S05]  /*1280*/  WARPSYNC.COLLECTIVE R11, `(.L_x_32) ;  /* 0x000000000b087348 */ /* 0x000fea0003c00000 */
[----:B------:R0:W1:Y:S02]  /*1290*/  SHFL.DOWN P0, R12, R14, R13, R16 ;  /* 0x0800000d0e0c7389 */ /* 0x0000640000000010 */
[----:B01----:R-:W-:Y:S05]  /*12a0*/  ENDCOLLECTIVE ;  /* 0x000000000000791b */ /* 0x003fea0003800000 */
.L_x_32:
[----:B------:R-:W-:Y:S01]  /*12b0*/  IMAD.MOV.U32 R13, RZ, RZ, 0x1 ;  /* 0x00000001ff0d7424 */ /* 0x000fe200078e00ff */
[----:B------:R-:W-:-:S05]  /*12c0*/  MOV R5, R12 ;  /* 0x0000000c00057202 */ /* 0x000fca0000000f00 */
[----:B------:R-:W-:-:S04]  /*12d0*/  FADD R5, R8, R5 ;  /* 0x0000000508057221 */ /* 0x000fc80000000000 */
[----:B------:R-:W-:-:S07]  /*12e0*/  IMAD.MOV.U32 R14, RZ, RZ, R5 ;  /* 0x000000ffff0e7224 */ /* 0x000fce00078e0005 */
[----:B------:R-:W-:Y:S05]  /*12f0*/  WARPSYNC.COLLECTIVE R11, `(.L_x_33) ;  /* 0x000000000b087348 */ /* 0x000fea0003c00000 */
[----:B------:R0:W1:Y:S02]  /*1300*/  SHFL.DOWN P0, R12, R14, R13, R16 ;  /* 0x0800000d0e0c7389 */ /* 0x0000640000000010 */
[----:B01----:R-:W-:Y:S05]  /*1310*/  ENDCOLLECTIVE ;  /* 0x000000000000791b */ /* 0x003fea0003800000 */
.L_x_33:
[----:B------:R-:W-:Y:S02]  /*1320*/  IMAD.MOV.U32 R14, RZ, RZ, R6 ;  /* 0x000000ffff0e7224 */ /* 0x000fe400078e0006 */
[----:B------:R-:W-:Y:S01]  /*1330*/  IMAD.MOV.U32 R13, RZ, RZ, 0x10 ;  /* 0x00000010ff0d7424 */ /* 0x000fe200078e00ff */
[----:B------:R-:W-:-:S07]  /*1340*/  MOV R0, R12 ;  /* 0x0000000c00007202 */ /* 0x000fce0000000f00 */
[----:B------:R-:W-:Y:S05]  /*1350*/  WARPSYNC.COLLECTIVE R11, `(.L_x_34) ;  /* 0x000000000b087348 */ /* 0x000fea0003c00000 */
[----:B------:R0:W1:Y:S02]  /*1360*/  SHFL.DOWN P0, R12, R14, R13, R16 ;  /* 0x0800000d0e0c7389 */ /* 0x0000640000000010 */
[----:B01----:R-:W-:Y:S05]  /*1370*/  ENDCOLLECTIVE ;  /* 0x000000000000791b */ /* 0x003fea0003800000 */
.L_x_34:
[----:B------:R-:W-:Y:S01]  /*1380*/  FADD R0, R5, R0 ;  /* 0x0000000005007221 */ /* 0x000fe20000000000 */
[----:B------:R-:W-:Y:S01]  /*1390*/  HFMA2 R13, -RZ, RZ, 0, 4.76837158203125e-07 ;  /* 0x00000008ff0d7431 */ /* 0x000fe200000001ff */
[----:B------:R-:W-:-:S05]  /*13a0*/  MOV R7, R12 ;  /* 0x0000000c00077202 */ /* 0x000fca0000000f00 */
[----:B------:R-:W-:-:S04]  /*13b0*/  IMAD.IADD R7, R7, 0x1, R6 ;  /* 0x0000000107077824 */ /* 0x000fc800078e0206 */
[----:B------:R-:W-:-:S07]  /*13c0*/  IMAD.MOV.U32 R14, RZ, RZ, R7 ;  /* 0x000000ffff0e7224 */ /* 0x000fce00078e0007 */
[----:B------:R-:W-:Y:S05]  /*13d0*/  WARPSYNC.COLLECTIVE R11, `(.L_x_35) ;  /* 0x000000000b087348 */ /* 0x000fea0003c00000 */
[----:B------:R0:W1:Y:S02]  /*13e0*/  SHFL.DOWN P0, R12, R14, R13, R16 ;  /* 0x0800000d0e0c7389 */ /* 0x0000640000000010 */
[----:B01----:R-:W-:Y:S05]  /*13f0*/  ENDCOLLECTIVE ;  /* 0x000000000000791b */ /* 0x003fea0003800000 */
.L_x_35:
[----:B------:R-:W-:Y:S02]  /*1400*/  IMAD.MOV.U32 R13, RZ, RZ, 0x4 ;  /* 0x00000004ff0d7424 */ /* 0x000fe400078e00ff */
[----:B------:R-:W-:-:S04]  /*1410*/  IMAD.MOV.U32 R10, RZ, RZ, R12 ;  /* 0x000000ffff0a7224 */ /* 0x000fc800078e000c */
[----:B------:R-:W-:-:S05]  /*1420*/  IMAD.IADD R10, R7, 0x1, R10 ;  /* 0x00000001070a7824 */ /* 0x000fca00078e020a */
[----:B------:R-:W-:-:S07]  /*1430*/  MOV R14, R10 ;  /* 0x0000000a000e7202 */ /* 0x000fce0000000f00 */
[----:B------:R-:W-:Y:S05]  /*1440*/  WARPSYNC.COLLECTIVE R11, `(.L_x_36) ;  /* 0x000000000b087348 */ /* 0x000fea0003c00000 */
[----:B------:R0:W1:Y:S02]  /*1450*/  SHFL.DOWN P0, R12, R14, R13, R16 ;  /* 0x0800000d0e0c7389 */ /* 0x0000640000000010 */
[----:B01----:R-:W-:Y:S05]  /*1460*/  ENDCOLLECTIVE ;  /* 0x000000000000791b */ /* 0x003fea0003800000 */
.L_x_36:
[----:B------:R-:W-:Y:S02]  /*1470*/  IMAD.MOV.U32 R13, RZ, RZ, 0x2 ;  /* 0x00000002ff0d7424 */ /* 0x000fe400078e00ff */
[----:B------:R-:W-:-:S05]  /*1480*/  IMAD.MOV.U32 R9, RZ, RZ, R12 ;  /* 0x000000ffff097224 */ /* 0x000fca00078e000c */
[----:B------:R-:W-:-:S05]  /*1490*/  IADD3 R9, PT, PT, R10, R9, RZ ;  /* 0x000000090a097210 */ /* 0x000fca0007ffe0ff */
[----:B------:R-:W-:-:S07]  /*14a0*/  IMAD.MOV.U32 R14, RZ, RZ, R9 ;  /* 0x000000ffff0e7224 */ /* 0x000fce00078e0009 */
[----:B------:R-:W-:Y:S05]  /*14b0*/  WARPSYNC.COLLECTIVE R11, `(.L_x_37) ;  /* 0x000000000b087348 */ /* 0x000fea0003c00000 */
[----:B------:R0:W1:Y:S02]  /*14c0*/  SHFL.DOWN P0, R12, R14, R13, R16 ;  /* 0x0800000d0e0c7389 */ /* 0x0000640000000010 */
[----:B01----:R-:W-:Y:S05]  /*14d0*/  ENDCOLLECTIVE ;  /* 0x000000000000791b */ /* 0x003fea0003800000 */
.L_x_37:
[----:B------:R-:W-:Y:S01]  /*14e0*/  HFMA2 R13, -RZ, RZ, 0, 5.9604644775390625e-08 ;  /* 0x00000001ff0d7431 */ /* 0x000fe200000001ff */
[----:B------:R-:W-:-:S05]  /*14f0*/  MOV R6, R12 ;  /* 0x0000000c00067202 */ /* 0x000fca0000000f00 */
[----:B------:R-:W-:-:S04]  /*1500*/  IMAD.IADD R6, R9, 0x1, R6 ;  /* 0x0000000109067824 */ /* 0x000fc800078e0206 */
[----:B------:R-:W-:-:S07]  /*1510*/  IMAD.MOV.U32 R14, RZ, RZ, R6 ;  /* 0x000000ffff0e7224 */ /* 0x000fce00078e0006 */
[----:B------:R-:W-:Y:S05]  /*1520*/  WARPSYNC.COLLECTIVE R11, `(.L_x_38) ;  /* 0x000000000b087348 */ /* 0x000fea0003c00000 */
[----:B------:R0:W1:Y:S02]  /*1530*/  SHFL.DOWN P0, R12, R14, R13, R16 ;  /* 0x0800000d0e0c7389 */ /* 0x0000640000000010 */
[----:B01----:R-:W-:Y:S05]  /*1540*/  ENDCOLLECTIVE ;  /* 0x000000000000791b */ /* 0x003fea0003800000 */
.L_x_38:
[----:B------:R-:W-:Y:S01]  /*1550*/  IMAD.MOV.U32 R7, RZ, RZ, R12 ;  /* 0x000000ffff077224 */ /* 0x000fe200078e000c */
[----:B------:R-:W-:Y:S06]  /*1560*/  BRA `(.L_x_39) ;  /* 0xfffffff400107947 */ /* 0x000fec000383ffff */
        .weak           $__internal_0_$__cuda_sm3x_div_rn_noftz_f32_slowpath
        .type           $__internal_0_$__cuda_sm3x_div_rn_noftz_f32_slowpath,@function
        .size           $__internal_0_$__cuda_sm3x_div_rn_noftz_f32_slowpath,(.L_x_73 - $__internal_0_$__cuda_sm3x_div_rn_noftz_f32_slowpath)
$__internal_0_$__cuda_sm3x_div_rn_noftz_f32_slowpath:
[----:B------:R-:W-:Y:S01]  /*1570*/  SHF.R.U32.HI R5, RZ, 0x17, R6 ;  /* 0x00000017ff057819 */ /* 0x000fe20000011606 */
[----:B------:R-:W-:Y:S01]  /*1580*/  BSSY.RECONVERGENT B2, `(.L_x_40) ;  /* 0x0000064000027945 */ /* 0x000fe20003800200 */
[--C-:B------:R-:W-:Y:S02]  /*1590*/  SHF.R.U32.HI R3, RZ, 0x17, R0.reuse ;  /* 0x00000017ff037819 */ /* 0x100fe40000011600 */
[----:B------:R-:W-:Y:S01]  /*15a0*/  LOP3.LUT R13, R5, 0xff, RZ, 0xc0, !PT ;  /* 0x000000ff050d7812 */ /* 0x000fe200078ec0ff */
[----:B------:R-:W-:Y:S01]  /*15b0*/  IMAD.MOV.U32 R5, RZ, RZ, R0 ;  /* 0x000000ffff057224 */ /* 0x000fe200078e0000 */
[----:B------:R-:W-:-:S03]  /*15c0*/  LOP3.LUT R10, R3, 0xff, RZ, 0xc0, !PT ;  /* 0x000000ff030a7812 */ /* 0x000fc600078ec0ff */
[----:B------:R-:W-:Y:S01]  /*15d0*/  VIADD R9, R13, 0xffffffff ;  /* 0xffffffff0d097836 */ /* 0x000fe20000000000 */
[----:B------:R-:W-:-:S04]  /*15e0*/  IADD3 R8, PT, PT, R10, -0x1, RZ ;  /* 0xffffffff0a087810 */ /* 0x000fc80007ffe0ff */
[----:B------:R-:W-:-:S04]  /*15f0*/  ISETP.GT.U32.AND P0, PT, R9, 0xfd, PT ;  /* 0x000000fd0900780c */ /* 0x000fc80003f04070 */
[----:B------:R-:W-:-:S13]  /*1600*/  ISETP.GT.U32.OR P0, PT, R8, 0xfd, P0 ;  /* 0x000000fd0800780c */ /* 0x000fda0000704470 */
[----:B------:R-:W-:Y:S01]  /*1610*/  @!P0 IMAD.MOV.U32 R7, RZ, RZ, RZ ;  /* 0x000000ffff078224 */ /* 0x000fe200078e00ff */
[----:B------:R-:W-:Y:S06]  /*1620*/  @!P0 BRA `(.L_x_41) ;  /* 0x0000000000608947 */ /* 0x000fec0003800000 */
[----:B------:R-:W-:Y:S02]  /*1630*/  FSETP.GTU.FTZ.AND P0, PT, |R0|, +INF , PT ;  /* 0x7f8000000000780b */ /* 0x000fe40003f1c200 */
[----:B------:R-:W-:Y:S02]  /*1640*/  FSETP.GTU.FTZ.AND P1, PT, |R6|, +INF , PT ;  /* 0x7f8000000600780b */ /* 0x000fe40003f3c200 */
[----:B------:R-:W-:Y:S02]  /*1650*/  MOV R3, R6 ;  /* 0x0000000600037202 */ /* 0x000fe40000000f00 */
[----:B------:R-:W-:-:S13]  /*1660*/  PLOP3.LUT P0, PT, P0, P1, PT, 0xf8, 0x8f ;  /* 0x00000000008f781c */ /* 0x000fda0000703f70 */
[----:B------:R-:W-:Y:S05]  /*1670*/  @P0 BRA `(.L_x_42) ;  /* 0x00000004004c0947 */ /* 0x000fea0003800000 */
[----:B------:R-:W-:-:S13]  /*1680*/  LOP3.LUT P0, RZ, R6, 0x7fffffff, R5, 0xc8, !PT ;  /* 0x7fffffff06ff7812 */ /* 0x000fda000780c805 */
[----:B------:R-:W-:Y:S05]  /*1690*/  @!P0 BRA `(.L_x_43) ;  /* 0x00000004003c8947 */ /* 0x000fea0003800000 */
[C---:B------:R-:W-:Y:S02]  /*16a0*/  FSETP.NEU.FTZ.AND P2, PT, |R0|.reuse, +INF , PT ;  /* 0x7f8000000000780b */ /* 0x040fe40003f5d200 */
[----:B------:R-:W-:Y:S02]  /*16b0*/  FSETP.NEU.FTZ.AND P1, PT, |R3|, +INF , PT ;  /* 0x7f8000000300780b */ /* 0x000fe40003f3d200 */
[----:B------:R-:W-:-:S11]  /*16c0*/  FSETP.NEU.FTZ.AND P0, PT, |R0|, +INF , PT ;  /* 0x7f8000000000780b */ /* 0x000fd60003f1d200 */
[----:B------:R-:W-:Y:S05]  /*16d0*/  @!P1 BRA !P2, `(.L_x_43) ;  /* 0x00000004002c9947 */ /* 0x000fea0005000000 */
[----:B------:R-:W-:-:S04]  /*16e0*/  LOP3.LUT P2, RZ, R5, 0x7fffffff, RZ, 0xc0, !PT ;  /* 0x7fffffff05ff7812 */ /* 0x000fc8000784c0ff */
[----:B------:R-:W-:-:S13]  /*16f0*/  PLOP3.LUT P1, PT, P1, P2, PT, 0x2f, 0xf2 ;  /* 0x0000000000f2781c */ /* 0x000fda0000f24577 */
[----:B------:R-:W-:Y:S05]  /*1700*/  @P1 BRA `(.L_x_44) ;  /* 0x0000000400181947 */ /* 0x000fea0003800000 */
[----:B------:R-:W-:-:S04]  /*1710*/  LOP3.LUT P1, RZ, R6, 0x7fffffff, RZ, 0xc0, !PT ;  /* 0x7fffffff06ff7812 */ /* 0x000fc8000782c0ff */
[----:B------:R-:W-:-:S13]  /*1720*/  PLOP3.LUT P0, PT, P0, P1, PT, 0x2f, 0xf2 ;  /* 0x0000000000f2781c */ /* 0x000fda0000702577 */
[----:B------:R-:W-:Y:S05]  /*1730*/  @P0 BRA `(.L_x_45) ;  /* 0x0000000400000947 */ /* 0x000fea0003800000 */
[----:B------:R-:W-:Y:S02]  /*1740*/  ISETP.GE.AND P0, PT, R8, RZ, PT ;  /* 0x000000ff0800720c */ /* 0x000fe40003f06270 */
[----:B------:R-:W-:-:S11]  /*1750*/  ISETP.GE.AND P1, PT, R9, RZ, PT ;  /* 0x000000ff0900720c */ /* 0x000fd60003f26270 */
[----:B------:R-:W-:Y:S02]  /*1760*/  @P0 IMAD.MOV.U32 R7, RZ, RZ, RZ ;  /* 0x000000ffff070224 */ /* 0x000fe400078e00ff */
[----:B------:R-:W-:Y:S01]  /*1770*/  @!P0 FFMA R5, R0, 1.84467440737095516160e+19, RZ ;  /* 0x5f80000000058823 */ /* 0x000fe200000000ff */
[----:B------:R-:W-:Y:S02]  /*1780*/  @!P0 IMAD.MOV.U32 R7, RZ, RZ, -0x40 ;  /* 0xffffffc0ff078424 */ /* 0x000fe400078e00ff */
[----:B------:R-:W-:-:S03]  /*1790*/  @!P1 FFMA R6, R3, 1.84467440737095516160e+19, RZ ;  /* 0x5f80000003069823 */ /* 0x000fc600000000ff */
[----:B------:R-:W-:-:S07]  /*17a0*/  @!P1 IADD3 R7, PT, PT, R7, 0x40, RZ ;  /* 0x0000004007079810 */ /* 0x000fce0007ffe0ff */
.L_x_41:
[----:B------:R-:W-:Y:S01]  /*17b0*/  LEA R3, R13, 0xc0800000, 0x17 ;  /* 0xc08000000d037811 */ /* 0x000fe200078eb8ff */
[----:B------:R-:W-:Y:S04]  /*17c0*/  BSSY.RECONVERGENT B3, `(.L_x_46) ;  /* 0x0000036000037945 */ /* 0x000fe80003800200 */
[----:B------:R-:W-:Y:S02]  /*17d0*/  IMAD.IADD R3, R6, 0x1, -R3 ;  /* 0x0000000106037824 */ /* 0x000fe400078e0a03 */
[----:B------:R-:W-:Y:S02]  /*17e0*/  VIADD R6, R10, 0xffffff81 ;  /* 0xffffff810a067836 */ /* 0x000fe40000000000 */
[----:B------:R-:W0:Y:S01]  /*17f0*/  MUFU.RCP R8, R3 ;  /* 0x0000000300087308 */ /* 0x000e220000001000 */
[----:B------:R-:W-:Y:S01]  /*1800*/  FADD.FTZ R9, -R3, -RZ ;  /* 0x800000ff03097221 */ /* 0x000fe20000010100 */
[C---:B------:R-:W-:Y:S01]  /*1810*/  IMAD R0, R6.reuse, -0x800000, R5 ;  /* 0xff80000006007824 */ /* 0x040fe200078e0205 */
[----:B------:R-:W-:-:S04]  /*1820*/  IADD3 R6, PT, PT, R6, 0x7f, -R13 ;  /* 0x0000007f06067810 */ /* 0x000fc80007ffe80d */
[----:B------:R-:W-:Y:S01]  /*1830*/  IADD3 R6, PT, PT, R6, R7, RZ ;  /* 0x0000000706067210 */ /* 0x000fe20007ffe0ff */
[----:B0-----:R-:W-:-:S04]  /*1840*/  FFMA R11, R8, R9, 1 ;  /* 0x3f800000080b7423 */ /* 0x001fc80000000009 */
[----:B------:R-:W-:-:S04]  /*1850*/  FFMA R10, R8, R11, R8 ;  /* 0x0000000b080a7223 */ /* 0x000fc80000000008 */
[----:B------:R-:W-:-:S04]  /*1860*/  FFMA R5, R0, R10, RZ ;  /* 0x0000000a00057223 */ /* 0x000fc800000000ff */
[----:B------:R-:W-:-:S04]  /*1870*/  FFMA R8, R9, R5, R0 ;  /* 0x0000000509087223 */ /* 0x000fc80000000000 */
[----:B------:R-:W-:-:S04]  /*1880*/  FFMA R11, R10, R8, R5 ;  /* 0x000000080a0b7223 */ /* 0x000fc80000000005 */
[----:B------:R-:W-:-:S04]  /*1890*/  FFMA R8, R9, R11, R0 ;  /* 0x0000000b09087223 */ /* 0x000fc80000000000 */
[----:B------:R-:W-:-:S05]  /*18a0*/  FFMA R0, R10, R8, R11 ;  /* 0x000000080a007223 */ /* 0x000fca000000000b */
[----:B------:R-:W-:-:S04]  /*18b0*/  SHF.R.U32.HI R3, RZ, 0x17, R0 ;  /* 0x00000017ff037819 */ /* 0x000fc80000011600 */
[----:B------:R-:W-:-:S05]  /*18c0*/  LOP3.LUT R3, R3, 0xff, RZ, 0xc0, !PT ;  /* 0x000000ff03037812 */ /* 0x000fca00078ec0ff */
[----:B------:R-:W-:-:S04]  /*18d0*/  IMAD.IADD R7, R3, 0x1, R6 ;  /* 0x0000000103077824 */ /* 0x000fc800078e0206 */
[----:B------:R-:W-:-:S05]  /*18e0*/  VIADD R3, R7, 0xffffffff ;  /* 0xffffffff07037836 */ /* 0x000fca0000000000 */
[----:B------:R-:W-:-:S13]  /*18f0*/  ISETP.GE.U32.AND P0, PT, R3, 0xfe, PT ;  /* 0x000000fe0300780c */ /* 0x000fda0003f06070 */
[----:B------:R-:W-:Y:S05]  /*1900*/  @!P0 BRA `(.L_x_47) ;  /* 0x0000000000808947 */ /* 0x000fea0003800000 */
[----:B------:R-:W-:-:S13]  /*1910*/  ISETP.GT.AND P0, PT, R7, 0xfe, PT ;  /* 0x000000fe0700780c */ /* 0x000fda0003f04270 */
[----:B------:R-:W-:Y:S05]  /*1920*/  @P0 BRA `(.L_x_48) ;  /* 0x00000000006c0947 */ /* 0x000fea0003800000 */
[----:B------:R-:W-:-:S13]  /*1930*/  ISETP.GE.AND P0, PT, R7, 0x1, PT ;  /* 0x000000010700780c */ /* 0x000fda0003f06270 */
[----:B------:R-:W-:Y:S05]  /*1940*/  @P0 BRA `(.L_x_49) ;  /* 0x0000000000740947 */ /* 0x000fea0003800000 */
[----:B------:R-:W-:Y:S02]  /*1950*/  ISETP.GE.AND P0, PT, R7, -0x18, PT ;  /* 0xffffffe80700780c */ /* 0x000fe40003f06270 */
[----:B------:R-:W-:-:S11]  /*1960*/  LOP3.LUT R0, R0, 0x80000000, RZ, 0xc0, !PT ;  /* 0x8000000000007812 */ /* 0x000fd600078ec0ff */
[----:B------:R-:W-:Y:S05]  /*1970*/  @!P0 BRA `(.L_x_49) ;  /* 0x0000000000688947 */ /* 0x000fea0003800000 */
[CCC-:B------:R-:W-:Y:S01]  /*1980*/  FFMA.RZ R3, R10.reuse, R8.reuse, R11.reuse ;  /* 0x000000080a037223 */ /* 0x1c0fe2000000c00b */
[CCC-:B------:R-:W-:Y:S01]  /*1990*/  FFMA.RM R6, R10.reuse, R8.reuse, R11.reuse ;  /* 0x000000080a067223 */ /* 0x1c0fe2000000400b */
[C---:B------:R-:W-:Y:S02]  /*19a0*/  ISETP.NE.AND P2, PT, R7.reuse, RZ, PT ;  /* 0x000000ff0700720c */ /* 0x040fe40003f45270 */
[----:B------:R-:W-:Y:S02]  /*19b0*/  ISETP.NE.AND P1, PT, R7, RZ, PT ;  /* 0x000000ff0700720c */ /* 0x000fe40003f25270 */
[----:B------:R-:W-:Y:S01]  /*19c0*/  LOP3.LUT R5, R3, 0x7fffff, RZ, 0xc0, !PT ;  /* 0x007fffff03057812 */ /* 0x000fe200078ec0ff */
[----:B------:R-:W-:Y:S01]  /*19d0*/  FFMA.RP R3, R10, R8, R11 ;  /* 0x000000080a037223 */ /* 0x000fe2000000800b */
[----:B------:R-:W-:Y:S01]  /*19e0*/  IADD3 R8, PT, PT, R7, 0x20, RZ ;  /* 0x0000002007087810 */ /* 0x000fe20007ffe0ff */
[----:B------:R-:W-:Y:S01]  /*19f0*/  IMAD.MOV R7, RZ, RZ, -R7 ;  /* 0x000000ffff077224 */ /* 0x000fe200078e0a07 */
[----:B------:R-:W-:-:S02]  /*1a00*/  LOP3.LUT R5, R5, 0x800000, RZ, 0xfc, !PT ;  /* 0x0080000005057812 */ /* 0x000fc400078efcff */
[----:B------:R-:W-:Y:S02]  /*1a10*/  FSETP.NEU.FTZ.AND P0, PT, R3, R6, PT ;  /* 0x000000060300720b */ /* 0x000fe40003f1d000 */
[----:B------:R-:W-:Y:S02]  /*1a20*/  SHF.L.U32 R8, R5, R8, RZ ;  /* 0x0000000805087219 */ /* 0x000fe400000006ff */
[----:B------:R-:W-:Y:S02]  /*1a30*/  SEL R6, R7, RZ, P2 ;  /* 0x000000ff07067207 */ /* 0x000fe40001000000 */
[----:B------:R-:W-:Y:S02]  /*1a40*/  ISETP.NE.AND P1, PT, R8, RZ, P1 ;  /* 0x000000ff0800720c */ /* 0x000fe40000f25270 */
[----:B------:R-:W-:Y:S02]  /*1a50*/  SHF.R.U32.HI R6, RZ, R6, R5 ;  /* 0x00000006ff067219 */ /* 0x000fe40000011605 */
[----:B------:R-:W-:-:S02]  /*1a60*/  PLOP3.LUT P0, PT, P0, P1, PT, 0xf8, 0x8f ;  /* 0x00000000008f781c */ /* 0x000fc40000703f70 */
[----:B------:R-:W-:Y:S02]  /*1a70*/  SHF.R.U32.HI R8, RZ, 0x1, R6 ;  /* 0x00000001ff087819 */ /* 0x000fe40000011606 */
[----:B------:R-:W-:-:S04]  /*1a80*/  SEL R3, RZ, 0x1, !P0 ;  /* 0x00000001ff037807 */ /* 0x000fc80004000000 */
[----:B------:R-:W-:-:S04]  /*1a90*/  LOP3.LUT R3, R3, 0x1, R8, 0xf8, !PT ;  /* 0x0000000103037812 */ /* 0x000fc800078ef808 */
[----:B------:R-:W-:-:S05]  /*1aa0*/  LOP3.LUT R3, R3, R6, RZ, 0xc0, !PT ;  /* 0x0000000603037212 */ /* 0x000fca00078ec0ff */
[----:B------:R-:W-:-:S05]  /*1ab0*/  IMAD.IADD R3, R8, 0x1, R3 ;  /* 0x0000000108037824 */ /* 0x000fca00078e0203 */
[----:B------:R-:W-:Y:S01]  /*1ac0*/  LOP3.LUT R0, R3, R0, RZ, 0xfc, !PT ;  /* 0x0000000003007212 */ /* 0x000fe200078efcff */
[----:B------:R-:W-:Y:S06]  /*1ad0*/  BRA `(.L_x_49) ;  /* 0x0000000000107947 */ /* 0x000fec0003800000 */
.L_x_48:
[----:B------:R-:W-:-:S04]  /*1ae0*/  LOP3.LUT R0, R0, 0x80000000, RZ, 0xc0, !PT ;  /* 0x8000000000007812 */ /* 0x000fc800078ec0ff */
[----:B------:R-:W-:Y:S01]  /*1af0*/  LOP3.LUT R0, R0, 0x7f800000, RZ, 0xfc, !PT ;  /* 0x7f80000000007812 */ /* 0x000fe200078efcff */
[----:B------:R-:W-:Y:S06]  /*1b00*/  BRA `(.L_x_49) ;  /* 0x0000000000047947 */ /* 0x000fec0003800000 */
.L_x_47:
[----:B------:R-:W-:-:S07]  /*1b10*/  LEA R0, R6, R0, 0x17 ;  /* 0x0000000006007211 */ /* 0x000fce00078eb8ff */
.L_x_49:
[----:B------:R-:W-:Y:S05]  /*1b20*/  BSYNC.RECONVERGENT B3 ;  /* 0x0000000000037941 */ /* 0x000fea0003800200 */
.L_x_46:
[----:B------:R-:W-:Y:S05]  /*1b30*/  BRA `(.L_x_50) ;  /* 0x0000000000207947 */ /* 0x000fea0003800000 */
.L_x_45:
[----:B------:R-:W-:-:S04]  /*1b40*/  LOP3.LUT R0, R6, 0x80000000, R5, 0x48, !PT ;  /* 0x8000000006007812 */ /* 0x000fc800078e4805 */
[----:B------:R-:W-:Y:S01]  /*1b50*/  LOP3.LUT R0, R0, 0x7f800000, RZ, 0xfc, !PT ;  /* 0x7f80000000007812 */ /* 0x000fe200078efcff */
[----:B------:R-:W-:Y:S06]  /*1b60*/  BRA `(.L_x_50) ;  /* 0x0000000000147947 */ /* 0x000fec0003800000 */
.L_x_44:
[----:B------:R-:W-:Y:S01]  /*1b70*/  LOP3.LUT R0, R6, 0x80000000, R5, 0x48, !PT ;  /* 0x8000000006007812 */ /* 0x000fe200078e4805 */
[----:B------:R-:W-:Y:S06]  /*1b80*/  BRA `(.L_x_50) ;  /* 0x00000000000c7947 */ /* 0x000fec0003800000 */
.L_x_43:
[----:B------:R-:W0:Y:S01]  /*1b90*/  MUFU.RSQ R0, -QNAN ;  /* 0xffc0000000007908 */ /* 0x000e220000001400 */
[----:B------:R-:W-:Y:S05]  /*1ba0*/  BRA `(.L_x_50) ;  /* 0x0000000000047947 */ /* 0x000fea0003800000 */
.L_x_42:
[----:B------:R-:W-:-:S07]  /*1bb0*/  FADD.FTZ R0, R0, R3 ;  /* 0x0000000300007221 */ /* 0x000fce0000010000 */
.L_x_50:
[----:B------:R-:W-:Y:S05]  /*1bc0*/  BSYNC.RECONVERGENT B2 ;  /* 0x0000000000027941 */ /* 0x000fea0003800200 */
.L_x_40:
[----:B------:R-:W-:-:S04]  /*1bd0*/  IMAD.MOV.U32 R5, RZ, RZ, 0x0 ;  /* 0x00000000ff057424 */ /* 0x000fc800078e00ff */
[----:B0-----:R-:W-:Y:S05]  /*1be0*/  RET.REL.NODEC R4 `(_Z44sequence_collaborative_filtering_kernel_fp32PKfS0_S0_PfS1_iiiif) ;  /* 0xffffffe404047950 */ /* 0x001fea0003c3ffff */
.L_x_51:
        /* <DEDUP_REMOVED lines=9> */
.L_x_73:


//--------------------- .text._Z47sequence_recommendation_interaction_kernel_fp32PKfS0_S0_S0_PfS1_S1_S1_iiiiif --------------------------
	.section	.text._Z47sequence_recommendation_interaction_kernel_fp32PKfS0_S0_S0_PfS1_S1_S1_iiiiif,"ax",@progbits
	.align	128
        .global         _Z47sequence_recommendation_interaction_kernel_fp32PKfS0_S0_S0_PfS1_S1_S1_iiiiif
        .type           _Z47sequence_recommendation_interaction_kernel_fp32PKfS0_S0_S0_PfS1_S1_S1_iiiiif,@function
        .size           _Z47sequence_recommendation_interaction_kernel_fp32PKfS0_S0_S0_PfS1_S1_S1_iiiiif,(.L_x_78 - _Z47sequence_recommendation_interaction_kernel_fp32PKfS0_S0_S0_PfS1_S1_S1_iiiiif)
        .other          _Z47sequence_recommendation_interaction_kernel_fp32PKfS0_S0_S0_PfS1_S1_S1_iiiiif,@"STO_CUDA_ENTRY STV_DEFAULT"
_Z47sequence_recommendation_interaction_kernel_fp32PKfS0_S0_S0_PfS1_S1_S1_iiiiif:
.text._Z47sequence_recommendation_interaction_kernel_fp32PKfS0_S0_S0_PfS1_S1_S1_iiiiif:
[----:B------:R-:W-:Y:S08]  /*0000*/  LDC R1, c[0x0][0x37c] ;  /* 0x0000df00ff017b82 */ /* 0x000ff00000000800 */
[----:B------:R-:W0:Y:S08]  /*0010*/  S2UR UR9, SR_CTAID.Y ;  /* 0x00000000000979c3 */ /* 0x000e300000002600 */
[----:B------:R-:W0:Y:S08]  /*0020*/  LDC.64 R14, c[0x0][0x3c0] ;  /* 0x0000f000ff0e7b82 */ /* 0x000e300000000a00 */
[----:B------:R-:W1:Y:S01]  /*0030*/  S2UR UR8, SR_CTAID.X ;  /* 0x00000000000879c3 */ /* 0x000e620000002500 */
[----:B0-----:R-:W-:-:S04]  /*0040*/  ISETP.LE.AND P0, PT, R15, UR9, PT ;  /* 0x000000090f007c0c */ /* 0x001fc8000bf03270 */
[----:B-1----:R-:W-:-:S13]  /*0050*/  ISETP.LE.OR P0, PT, R14, UR8, P0 ;  /* 0x000000080e007c0c */ /* 0x002fda0008703670 */
[----:B------:R-:W-:Y:S05]  /*0060*/  @P0 EXIT ;  /* 0x000000000000094d */ /* 0x000fea0003800000 */
[----:B------:R-:W0:Y:S01]  /*0070*/  LDC.64 R6, c[0x0][0x398] ;  /* 0x0000e600ff067b82 */ /* 0x000e220000000a00 */
[----:B------:R-:W1:Y:S01]  /*0080*/  LDCU.64 UR6, c[0x0][0x358] ;  /* 0x00006b00ff0677ac */ /* 0x000e620008000a00 */
[----:B------:R-:W-:-:S05]  /*0090*/  IMAD R2, R15, UR8, RZ ;  /* 0x000000080f027c24 */ /* 0x000fca000f8e02ff */
[----:B------:R-:W-:-:S05]  /*00a0*/  IADD3 R4, PT, PT, R2, UR9, RZ ;  /* 0x0000000902047c10 */ /* 0x000fca000fffe0ff */
[----:B0-----:R-:W-:-:S06]  /*00b0*/  IMAD.WIDE.U32 R6, R4, 0x4, R6 ;  /* 0x0000000404067825 */ /* 0x001fcc00078e0006 */
[----:B-1----:R-:W2:Y:S02]  /*00c0*/  LDG.E R6, desc[UR6][R6.64] ;  /* 0x0000000606067981 */ /* 0x002ea4000c1e1900 */
[----:B--2---:R-:W-:-:S13]  /*00d0*/  FSETP.NEU.AND P0, PT, R6, RZ, PT ;  /* 0x000000ff0600720b */ /* 0x004fda0003f0d000 */
[----:B------:R-:W-:Y:S05]  /*00e0*/  @!P0 EXIT ;  /* 0x000000000000894d */ /* 0x000fea0003800000 */
[----:B------:R-:W0:Y:S01]  /*00f0*/  S2R R0, SR_TID.X ;  /* 0x0000000000007919 */ /* 0x000e220000002100 */
[----:B------:R-:W1:Y:S01]  /*0100*/  LDC R11, c[0x0][0x3c8] ;  /* 0x0000f200ff0b7b82 */ /* 0x000e620000000800 */
[----:B------:R-:W-:Y:S01]  /*0110*/  MOV R3, 0x400 ;  /* 0x0000040000037802 */ /* 0x000fe20000000f00 */
[----:B------:R-:W-:Y:S01]  /*0120*/  BSSY.RECONVERGENT B0, `(.L_x_52) ;  /* 0x0000018000007945 */ /* 0x000fe20003800200 */
[----:B------:R-:W2:Y:S05]  /*0130*/  S2R R8, SR_CgaCtaId ;  /* 0x0000000000087919 */ /* 0x000eaa0000008800 */
[----:B------:R-:W3:Y:S01]  /*0140*/  LDC.64 R6, c[0x0][0x390] ;  /* 0x0000e400ff067b82 */ /* 0x000ee20000000a00 */
[-C--:B-1----:R-:W-:Y:S01]  /*0150*/  IMAD R5, R2, R11.reuse, RZ ;  /* 0x0000000b02057224 */ /* 0x082fe200078e02ff */
[----:B0-----:R-:W-:Y:S01]  /*0160*/  ISETP.GE.AND P1, PT, R0, R11, PT ;  /* 0x0000000b0000720c */ /* 0x001fe20003f26270 */
[----:B---3--:R-:W-:Y:S01]  /*0170*/  IMAD.WIDE.U32 R6, R4, 0x4, R6 ;  /* 0x0000000404067825 */ /* 0x008fe200078e0006 */
[----:B--2---:R-:W-:-:S04]  /*0180*/  LEA R3, R8, R3, 0x18 ;  /* 0x0000000308037211 */ /* 0x004fc800078ec0ff */
[----:B------:R-:W-:-:S07]  /*0190*/  LEA R10, R11, R3, 0x2 ;  /* 0x000000030b0a7211 */ /* 0x000fce00078e10ff */
[----:B------:R-:W-:Y:S05]  /*01a0*/  @P1 BRA `(.L_x_53) ;  /* 0x00000000003c1947 */ /* 0x000fea0003800000 */
[----:B------:R-:W0:Y:S01]  /*01b0*/  S2R R17, SR_CgaCtaId ;  /* 0x0000000000117919 */ /* 0x000e220000008800 */
[----:B------:R-:W1:Y:S01]  /*01c0*/  LDC R21, c[0x0][0x360] ;  /* 0x0000d800ff157b82 */ /* 0x000e620000000800 */
[----:B------:R-:W-:Y:S01]  /*01d0*/  MOV R12, 0x400 ;  /* 0x00000400000c7802 */ /* 0x000fe20000000f00 */
[----:B------:R-:W-:Y:S01]  /*01e0*/  IMAD R14, R11, UR9, R5 ;  /* 0x000000090b0e7c24 */ /* 0x000fe2000f8e0205 */
[----:B------:R-:W-:-:S05]  /*01f0*/  MOV R16, R0 ;  /* 0x0000000000107202 */ /* 0x000fca0000000f00 */
[----:B------:R-:W2:Y:S01]  /*0200*/  LDC.64 R8, c[0x0][0x380] ;  /* 0x0000e000ff087b82 */ /* 0x000ea20000000a00 */
[----:B0-----:R-:W-:-:S07]  /*0210*/  LEA R17, R17, R12, 0x18 ;  /* 0x0000000c11117211 */ /* 0x001fce00078ec0ff */
.L_x_54:
[----:B------:R-:W-:-:S05]  /*0220*/  IADD3 R13, PT, PT, R14, R16, RZ ;  /* 0x000000100e0d7210 */ /* 0x000fca0007ffe0ff */
[----:B0-2---:R-:W-:-:S06]  /*0230*/  IMAD.WIDE R12, R13, 0x4, R8 ;  /* 0x000000040d0c7825 */ /* 0x005fcc00078e0208 */
[----:B------:R-:W2:Y:S01]  /*0240*/  LDG.E R12, desc[UR6][R12.64] ;  /* 0x000000060c0c7981 */ /* 0x000ea2000c1e1900 */
[----:B------:R-:W-:Y:S01]  /*0250*/  IMAD R19, R16, 0x4, R17 ;  /* 0x0000000410137824 */ /* 0x000fe200078e0211 */
[----:B-1----:R-:W-:-:S04]  /*0260*/  IADD3 R16, PT, PT, R21, R16, RZ ;  /* 0x0000001015107210 */ /* 0x002fc80007ffe0ff */
[----:B------:R-:W-:Y:S01]  /*0270*/  ISETP.GE.AND P0, PT, R16, R11, PT ;  /* 0x0000000b1000720c */ /* 0x000fe20003f06270 */
[----:B--2---:R0:W-:-:S12]  /*0280*/  STS [R19], R12 ;  /* 0x0000000c13007388 */ /* 0x0041d80000000800 */
[----:B------:R-:W-:Y:S05]  /*0290*/  @!P0 BRA `(.L_x_54) ;  /* 0xfffffffc00e08947 */ /* 0x000fea000383ffff */
.L_x_53:
[----:B------:R-:W-:Y:S05]  /*02a0*/  BSYNC.RECONVERGENT B0 ;  /* 0x0000000000007941 */ /* 0x000fea0003800200 */
.L_x_52:
[----:B------:R-:W-:Y:S04]  /*02b0*/  BSSY.RECONVERGENT B0, `(.L_x_55) ;  /* 0x000000d000007945 */ /* 0x000fe80003800200 */
[----:B------:R-:W-:Y:S05]  /*02c0*/  @P1 BRA `(.L_x_56) ;  /* 0x00000000002c1947 */ /* 0x000fea0003800000 */
[----:B0-----:R-:W0:Y:S01]  /*02d0*/  LDC R19, c[0x0][0x360] ;  /* 0x0000d800ff137b82 */ /* 0x001e220000000800 */
[----:B------:R-:W-:-:S07]  /*02e0*/  MOV R14, R0 ;  /* 0x00000000000e7202 */ /* 0x000fce0000000f00 */
[----:B------:R-:W1:Y:S02]  /*02f0*/  LDC.64 R8, c[0x0][0x388] ;  /* 0x0000e200ff087b82 */ /* 0x000e640000000a00 */
.L_x_57:
[----:B------:R-:W-:-:S04]  /*0300*/  IMAD R13, R11, UR8, R14 ;  /* 0x000000080b0d7c24 */ /* 0x000fc8000f8e020e */
[----:B-12---:R-:W-:-:S06]  /*0310*/  IMAD.WIDE R12, R13, 0x4, R8 ;  /* 0x000000040d0c7825 */ /* 0x006fcc00078e0208 */
[----:B------:R-:W2:Y:S01]  /*0320*/  LDG.E R12, desc[UR6][R12.64] ;  /* 0x000000060c0c7981 */ /* 0x000ea2000c1e1900 */
[----:B------:R-:W-:Y:S01]  /*0330*/  LEA R17, R14, R10, 0x2 ;  /* 0x0000000a0e117211 */ /* 0x000fe200078e10ff */
[----:B0-----:R-:W-:-:S05]  /*0340*/  IMAD.IADD R14, R19, 0x1, R14 ;  /* 0x00000001130e7824 */ /* 0x001fca00078e020e */
[----:B------:R-:W-:Y:S01]  /*0350*/  ISETP.GE.AND P0, PT, R14, R11, PT ;  /* 0x0000000b0e00720c */ /* 0x000fe20003f06270 */
[----:B--2---:R2:W-:-:S12]  /*0360*/  STS [R17], R12 ;  /* 0x0000000c11007388 */ /* 0x0045d80000000800 */
[----:B------:R-:W-:Y:S05]  /*0370*/  @!P0 BRA `(.L_x_57) ;  /* 0xfffffffc00e08947 */ /* 0x000fea000383ffff */
.L_x_56:
[----:B------:R-:W-:Y:S05]  /*0380*/  BSYNC.RECONVERGENT B0 ;  /* 0x0000000000007941 */ /* 0x000fea0003800200 */
.L_x_55:
[----:B------:R-:W-:Y:S06]  /*0390*/  BAR.SYNC.DEFER_BLOCKING 0x0 ;  /* 0x0000000000007b1d */ /* 0x000fec0000010000 */
[----:B------:R1:W5:Y:S01]  /*03a0*/  LDG.E R6, desc[UR6][R6.64] ;  /* 0x0000000606067981 */ /* 0x000362000c1e1900 */
[----:B------:R-:W-:Y:S01]  /*03b0*/  ISETP.GE.AND P0, PT, R0, R11, PT ;  /* 0x0000000b0000720c */ /* 0x000fe20003f06270 */
[----:B------:R-:W-:Y:S01]  /*03c0*/  BSSY.RECONVERGENT B0, `(.L_x_58) ;  /* 0x000000e000007945 */ /* 0x000fe20003800200 */
[----:B0-2---:R-:W-:-:S11]  /*03d0*/  HFMA2 R12, -RZ, RZ, 0, 0 ;  /* 0x00000000ff0c7431 */ /* 0x005fd600000001ff */
[----:B-1----:R-:W-:Y:S05]  /*03e0*/  @P0 BRA `(.L_x_59) ;  /* 0x00000000002c0947 */ /* 0x002fea0003800000 */
[----:B------:R-:W0:Y:S01]  /*03f0*/  LDC R13, c[0x0][0x360] ;  /* 0x0000d800ff0d7b82 */ /* 0x000e220000000800 */
[----:B------:R-:W-:Y:S02]  /*0400*/  MOV R12, RZ ;  /* 0x000000ff000c7202 */ /* 0x000fe40000000f00 */
[----:B------:R-:W-:-:S07]  /*0410*/  MOV R8, R0 ;  /* 0x0000000000087202 */ /* 0x000fce0000000f00 */
.L_x_60:
[C---:B------:R-:W-:Y:S01]  /*0420*/  LEA R7, R8.reuse, R10, 0x2 ;  /* 0x0000000a08077211 */ /* 0x040fe200078e10ff */
[----:B------:R-:W-:Y:S01]  /*0430*/  IMAD R9, R8, 0x4, R3 ;  /* 0x0000000408097824 */ /* 0x000fe200078e0203 */
[----:B0-----:R-:W-:-:S04]  /*0440*/  IADD3 R8, PT, PT, R13, R8, RZ ;  /* 0x000000080d087210 */ /* 0x001fc80007ffe0ff */
[----:B------:R-:W-:Y:S01]  /*0450*/  LDS R7, [R7] ;  /* 0x0000000007077984 */ /* 0x000fe20000000800 */
[----:B------:R-:W-:-:S03]  /*0460*/  ISETP.GE.AND P0, PT, R8, R11, PT ;  /* 0x0000000b0800720c */ /* 0x000fc60003f06270 */
[----:B------:R-:W0:Y:S02]  /*0470*/  LDS R9, [R9] ;  /* 0x0000000009097984 */ /* 0x000e240000000800 */
[----:B0-----:R-:W-:-:S08]  /*0480*/  FFMA R12, R7, R9, R12 ;  /* 0x00000009070c7223 */ /* 0x001fd0000000000c */
[----:B------:R-:W-:Y:S05]  /*0490*/  @!P0 BRA `(.L_x_60) ;  /* 0xfffffffc00e08947 */ /* 0x000fea000383ffff */
.L_x_59:
[----:B------:R-:W-:Y:S05]  /*04a0*/  BSYNC.RECONVERGENT B0 ;  /* 0x0000000000007941 */ /* 0x000fea0003800200 */
.L_x_58:
[----:B------:R-:W0:Y:S01]  /*04b0*/  SHFL.DOWN PT, R7, R12, 0x10, 0x1f ;  /* 0x0a001f000c077f89 */ /* 0x000e2200000e0000 */
[----:B------:R-:W-:Y:S01]  /*04c0*/  ISETP.NE.AND P0, PT, R0, RZ, PT ;  /* 0x000000ff0000720c */ /* 0x000fe20003f05270 */
[----:B------:R-:W-:Y:S01]  /*04d0*/  UIADD3 UR4, UPT, UPT, UR9, 0x1, URZ ;  /* 0x0000000109047890 */ /* 0x000fe2000fffe0ff */
[----:B0-----:R-:W-:-:S05]  /*04e0*/  FADD R7, R7, R12 ;  /* 0x0000000c07077221 */ /* 0x001fca0000000000 */
[----:B------:R-:W0:Y:S02]  /*04f0*/  SHFL.DOWN PT, R8, R7, 0x8, 0x1f ;  /* 0x09001f0007087f89 */ /* 0x000e2400000e0000 */
[----:B0-----:R-:W-:-:S05]  /*0500*/  FADD R10, R7, R8 ;  /* 0x00000008070a7221 */ /* 0x001fca0000000000 */
[----:B------:R-:W0:Y:S02]  /*0510*/  SHFL.DOWN PT, R9, R10, 0x4, 0x1f ;  /* 0x08801f000a097f89 */ /* 0x000e2400000e0000 */
[----:B0-----:R-:W-:Y:S01]  /*0520*/  FADD R11, R10, R9 ;  /* 0x000000090a0b7221 */ /* 0x001fe20000000000 */
[----:B------:R-:W-:-:S04]  /*0530*/  IADD3 R10, PT, PT, R15, -0x1, RZ ;  /* 0xffffffff0f0a7810 */ /* 0x000fc80007ffe0ff */
[----:B------:R-:W0:Y:S02]  /*0540*/  SHFL.DOWN PT, R8, R11, 0x2, 0x1f ;  /* 0x08401f000b087f89 */ /* 0x000e2400000e0000 */
[----:B0-----:R-:W-:Y:S02]  /*0550*/  FADD R13, R11, R8 ;  /* 0x000000080b0d7221 */ /* 0x001fe40000000000 */
[----:B------:R-:W0:Y:S03]  /*0560*/  @!P0 LDC.64 R8, c[0x0][0x3a0] ;  /* 0x0000e800ff088b82 */ /* 0x000e260000000a00 */
[----:B------:R-:W1:Y:S01]  /*0570*/  SHFL.DOWN PT, R14, R13, 0x1, 0x1f ;  /* 0x08201f000d0e7f89 */ /* 0x000e6200000e0000 */
[----:B0-----:R-:W-:-:S04]  /*0580*/  @!P0 IMAD.WIDE.U32 R8, R4, 0x4, R8 ;  /* 0x0000000404088825 */ /* 0x001fc800078e0008 */
[----:B-1----:R-:W-:-:S04]  /*0590*/  FADD R17, R13, R14 ;  /* 0x0000000e0d117221 */ /* 0x002fc80000000000 */
[----:B-----5:R-:W-:-:S05]  /*05a0*/  @!P0 FMUL R7, R17, R6 ;  /* 0x0000000611078220 */ /* 0x020fca0000400000 */
[----:B------:R0:W-:Y:S01]  /*05b0*/  @!P0 STG.E desc[UR6][R8.64], R7 ;  /* 0x0000000708008986 */ /* 0x0001e2000c101906 */
[----:B------:R-:W-:-:S04]  /*05c0*/  ISETP.LE.U32.AND P0, PT, R15, UR4, PT ;  /* 0x000000040f007c0c */ /* 0x000fc8000bf03070 */
[----:B------:R-:W-:-:S13]  /*05d0*/  ISETP.LE.U32.OR P0, PT, R10, UR9, P0 ;  /* 0x000000090a007c0c */ /* 0x000fda0008703470 */
[----:B0-----:R-:W-:Y:S05]  /*05e0*/  @P0 BRA `(.L_x_61) ;  /* 0x0000000400000947 */ /* 0x001fea0003800000 */
[----:B------:R-:W0:Y:S02]  /*05f0*/  LDCU UR10, c[0x0][0x360] ;  /* 0x00006c00ff0a77ac */ /* 0x000e240008000800 */
.L_x_67:
[----:B0-----:R-:W1:Y:S01]  /*0600*/  LDC.64 R8, c[0x0][0x398] ;  /* 0x0000e600ff087b82 */ /* 0x001e620000000a00 */
[----:B------:R-:W-:-:S05]  /*0610*/  IADD3 R7, PT, PT, R2, UR4, RZ ;  /* 0x0000000402077c10 */ /* 0x000fca000fffe0ff */
[----:B-1----:R-:W-:-:S06]  /*0620*/  IMAD.WIDE R8, R7, 0x4, R8 ;  /* 0x0000000407087825 */ /* 0x002fcc00078e0208 */
[----:B------:R-:W2:Y:S02]  /*0630*/  LDG.E R8, desc[UR6][R8.64] ;  /* 0x0000000608087981 */ /* 0x000ea4000c1e1900 */
[----:B--2---:R-:W-:-:S13]  /*0640*/  FSETP.NEU.AND P0, PT, R8, RZ, PT ;  /* 0x000000ff0800720b */ /* 0x004fda0003f0d000 */
[----:B------:R-:W-:Y:S05]  /*0650*/  @!P0 BRA `(.L_x_62) ;  /* 0x0000000000d48947 */ /* 0x000fea0003800000 */
[----:B------:R-:W1:Y:S01]  /*0660*/  LDC R17, c[0x0][0x3c8] ;  /* 0x0000f200ff117b82 */ /* 0x000e620000000800 */
[----:B------:R-:W-:Y:S01]  /*0670*/  BSSY.RECONVERGENT B0, `(.L_x_63) ;  /* 0x0000011000007945 */ /* 0x000fe20003800200 */
[----:B------:R-:W-:Y:S02]  /*0680*/  MOV R7, RZ ;  /* 0x000000ff00077202 */ /* 0x000fe40000000f00 */
[----:B-1----:R-:W-:-:S13]  /*0690*/  ISETP.GE.AND P0, PT, R0, R17, PT ;  /* 0x000000110000720c */ /* 0x002fda0003f06270 */
[----:B------:R-:W-:Y:S05]  /*06a0*/  @P0 BRA `(.L_x_64) ;  /* 0x0000000000340947 */ /* 0x000fea0003800000 */
[----:B------:R-:W1:Y:S01]  /*06b0*/  LDC.64 R8, c[0x0][0x380] ;  /* 0x0000e000ff087b82 */ /* 0x000e620000000a00 */
[----:B------:R-:W-:Y:S01]  /*06c0*/  IMAD R15, R17, UR4, R5 ;  /* 0x00000004110f7c24 */ /* 0x000fe2000f8e0205 */
[----:B------:R-:W-:Y:S01]  /*06d0*/  MOV R12, R0 ;  /* 0x00000000000c7202 */ /* 0x000fe20000000f00 */
[----:B------:R-:W-:-:S07]  /*06e0*/  IMAD.MOV.U32 R7, RZ, RZ, RZ ;  /* 0x000000ffff077224 */ /* 0x000fce00078e00ff */
.L_x_65:
[----:B------:R-:W-:-:S05]  /*06f0*/  IADD3 R11, PT, PT, R15, R12, RZ ;  /* 0x0000000c0f0b7210 */ /* 0x000fca0007ffe0ff */
[----:B-1----:R-:W-:-:S06]  /*0700*/  IMAD.WIDE R10, R11, 0x4, R8 ;  /* 0x000000040b0a7825 */ /* 0x002fcc00078e0208 */
[----:B------:R-:W2:Y:S01]  /*0710*/  LDG.E R10, desc[UR6][R10.64] ;  /* 0x000000060a0a7981 */ /* 0x000ea2000c1e1900 */
[C---:B------:R-:W-:Y:S02]  /*0720*/  LEA R13, R12.reuse, R3, 0x2 ;  /* 0x000000030c0d7211 */ /* 0x040fe400078e10ff */
[----:B0-----:R-:W-:-:S03]  /*0730*/  IADD3 R12, PT, PT, R12, UR10, RZ ;  /* 0x0000000a0c0c7c10 */ /* 0x001fc6000fffe0ff */
[----:B------:R-:W2:Y:S01]  /*0740*/  LDS R14, [R13] ;  /* 0x000000000d0e7984 */ /* 0x000ea20000000800 */
[----:B------:R-:W-:Y:S01]  /*0750*/  ISETP.GE.AND P0, PT, R12, R17, PT ;  /* 0x000000110c00720c */ /* 0x000fe20003f06270 */
[----:B--2---:R-:W-:-:S12]  /*0760*/  FFMA R7, R14, R10, R7 ;  /* 0x0000000a0e077223 */ /* 0x004fd80000000007 */
[----:B------:R-:W-:Y:S05]  /*0770*/  @!P0 BRA `(.L_x_65) ;  /* 0xfffffffc00dc8947 */ /* 0x000fea000383ffff */
.L_x_64:
[----:B0-----:R-:W-:Y:S05]  /*0780*/  BSYNC.RECONVERGENT B0 ;  /* 0x0000000000007941 */ /* 0x001fea0003800200 */
.L_x_63:
[----:B------:R-:W0:Y:S01]  /*0790*/  SHFL.DOWN PT, R8, R7, 0x10, 0x1f ;  /* 0x0a001f0007087f89 */ /* 0x000e2200000e0000 */
[----:B------:R-:W-:Y:S01]  /*07a0*/  ISETP.NE.AND P0, PT, R0, RZ, PT ;  /* 0x000000ff0000720c */ /* 0x000fe20003f05270 */
[----:B------:R-:W-:Y:S01]  /*07b0*/  BSSY.RECONVERGENT B0, `(.L_x_62) ;  /* 0x000001f000007945 */ /* 0x000fe20003800200 */
[----:B0-----:R-:W-:-:S05]  /*07c0*/  FADD R8, R8, R7 ;  /* 0x0000000708087221 */ /* 0x001fca0000000000 */
[----:B------:R-:W0:Y:S02]  /*07d0*/  SHFL.DOWN PT, R9, R8, 0x8, 0x1f ;  /* 0x09001f0008097f89 */ /* 0x000e2400000e0000 */
[----:B0-----:R-:W-:-:S05]  /*07e0*/  FADD R9, R8, R9 ;  /* 0x0000000908097221 */ /* 0x001fca0000000000 */
[----:B------:R-:W0:Y:S02]  /*07f0*/  SHFL.DOWN PT, R10, R9, 0x4, 0x1f ;  /* 0x08801f00090a7f89 */ /* 0x000e2400000e0000 */
[----:B0-----:R-:W-:-:S05]  /*0800*/  FADD R10, R9, R10 ;  /* 0x0000000a090a7221 */ /* 0x001fca0000000000 */
[----:B------:R-:W0:Y:S02]  /*0810*/  SHFL.DOWN PT, R11, R10, 0x2, 0x1f ;  /* 0x08401f000a0b7f89 */ /* 0x000e2400000e0000 */
[----:B0-----:R-:W-:-:S05]  /*0820*/  FADD R11, R10, R11 ;  /* 0x0000000b0a0b7221 */ /* 0x001fca0000000000 */
[----:B------:R-:W0:Y:S02]  /*0830*/  SHFL.DOWN PT, R12, R11, 0x1, 0x1f ;  /* 0x08201f000b0c7f89 */ /* 0x000e2400000e0000 */
[----:B0-----:R-:W-:Y:S01]  /*0840*/  FADD R14, R11, R12 ;  /* 0x0000000c0b0e7221 */ /* 0x001fe20000000000 */
[----:B------:R-:W-:Y:S06]  /*0850*/  @P0 BRA `(.L_x_66) ;  /* 0x0000000000500947 */ /* 0x000fec0003800000 */
[----:B------:R-:W0:Y:S01]  /*0860*/  LDCU UR11, c[0x0][0x3d4] ;  /* 0x00007a80ff0b77ac */ /* 0x000e220008000800 */
[----:B------:R-:W-:Y:S02]  /*0870*/  HFMA2 R9, -RZ, RZ, 3.7421875, 0 ;  /* 0x437c0000ff097431 */ /* 0x000fe400000001ff */
[----:B------:R-:W-:Y:S01]  /*0880*/  IMAD.MOV.U32 R8, RZ, RZ, 0x3bbb989d ;  /* 0x3bbb989dff087424 */ /* 0x000fe200078e00ff */
[----:B------:R-:W1:Y:S01]  /*0890*/  LDC R11, c[0x0][0x3c4] ;  /* 0x0000f100ff0b7b82 */ /* 0x000e620000000800 */
[----:B------:R-:W-:-:S06]  /*08a0*/  UIADD3 UR5, UPT, UPT, -UR9, UR4, URZ ;  /* 0x0000000409057290 */ /* 0x000fcc000fffe1ff */
[----:B------:R-:W-:-:S05]  /*08b0*/  I2FP.F32.U32 R7, UR5 ;  /* 0x0000000500077c45 */ /* 0x000fca0008201000 */
[----:B0-----:R-:W-:-:S04]  /*08c0*/  FMUL R7, R7, -UR11 ;  /* 0x8000000b07077c20 */ /* 0x001fc80008400000 */
[----:B------:R-:W-:-:S04]  /*08d0*/  FFMA.SAT R8, R7, R8, 0.5 ;  /* 0x3f00000007087423 */ /* 0x000fc80000002008 */
[----:B------:R-:W-:Y:S01]  /*08e0*/  FFMA.RM R10, R8, R9, 12582913 ;  /* 0x4b400001080a7423 */ /* 0x000fe20000004009 */
[----:B-1----:R-:W-:-:S03]  /*08f0*/  IMAD R11, R4, R11, UR4 ;  /* 0x00000004040b7e24 */ /* 0x002fc6000f8e020b */
[C---:B------:R-:W-:Y:S01]  /*0900*/  FADD R8, R10.reuse, -12583039 ;  /* 0xcb40007f0a087421 */ /* 0x040fe20000000000 */
[----:B------:R-:W-:-:S03]  /*0910*/  SHF.L.U32 R10, R10, 0x17, RZ ;  /* 0x000000170a0a7819 */ /* 0x000fc600000006ff */
[C---:B------:R-:W-:Y:S02]  /*0920*/  FFMA R12, R7.reuse, 1.4426950216293334961, -R8 ;  /* 0x3fb8aa3b070c7823 */ /* 0x040fe40000000808 */
[----:B------:R-:W0:Y:S02]  /*0930*/  LDC.64 R8, c[0x0][0x3a8] ;  /* 0x0000ea00ff087b82 */ /* 0x000e240000000a00 */
[----:B------:R-:W-:-:S04]  /*0940*/  FFMA R12, R7, 1.925963033500011079e-08, R12 ;  /* 0x32a57060070c7823 */ /* 0x000fc8000000000c */
[----:B------:R-:W1:Y:S02]  /*0950*/  MUFU.EX2 R7, R12 ;  /* 0x0000000c00077308 */ /* 0x000e640000000800 */
[----:B-1----:R-:W-:Y:S01]  /*0960*/  FMUL R7, R10, R7 ;  /* 0x000000070a077220 */ /* 0x002fe20000400000 */
[----:B0-----:R-:W-:-:S04]  /*0970*/  IMAD.WIDE R8, R11, 0x4, R8 ;  /* 0x000000040b087825 */ /* 0x001fc800078e0208 */
[----:B------:R-:W-:-:S05]  /*0980*/  FMUL R7, R14, R7 ;  /* 0x000000070e077220 */ /* 0x000fca0000400000 */
[----:B------:R0:W-:Y:S02]  /*0990*/  STG.E desc[UR6][R8.64], R7 ;  /* 0x0000000708007986 */ /* 0x0001e4000c101906 */
.L_x_66:
[----:B------:R-:W-:Y:S05]  /*09a0*/  BSYNC.RECONVERGENT B0 ;  /* 0x0000000000007941 */ /* 0x000fea0003800200 */
.L_x_62:
[----:B------:R-:W1:Y:S01]  /*09b0*/  LDC R15, c[0x0][0x3c4] ;  /* 0x0000f100ff0f7b82 */ /* 0x000e620000000800 */
[----:B------:R-:W-:-:S06]  /*09c0*/  UIADD3 UR4, UPT, UPT, UR4, 0x1, URZ ;  /* 0x0000000104047890 */ /* 0x000fcc000fffe0ff */
[----:B-1----:R-:W-:-:S13]  /*09d0*/  ISETP.NE.AND P0, PT, R15, UR4, PT ;  /* 0x000000040f007c0c */ /* 0x002fda000bf05270 */
[----:B------:R-:W-:Y:S05]  /*09e0*/  @P0 BRA `(.L_x_67) ;  /* 0xfffffffc00040947 */ /* 0x000fea000383ffff */
.L_x_61:
[----:B------:R-:W1:Y:S02]  /*09f0*/  LDC R2, c[0x0][0x3cc] ;  /* 0x0000f300ff027b82 */ /* 0x000e640000000800 */
[----:B-1----:R-:W-:-:S04]  /*0a00*/  IADD3 R4, PT, PT, R15, -R2, RZ ;  /* 0x800000020f047210 */ /* 0x002fc80007ffe0ff */
[----:B------:R-:W-:-:S13]  /*0a10*/  ISETP.LE.AND P0, PT, R4, UR9, PT ;  /* 0x0000000904007c0c */ /* 0x000fda000bf03270 */
[----:B------:R-:W-:Y:S05]  /*0a20*/  @!P0 BRA `(.L_x_68) ;  /* 0x0000000000588947 */ /* 0x000fea0003800000 */
[----:B------:R-:W1:Y:S01]  /*0a30*/  LDC R17, c[0x0][0x3c8] ;  /* 0x0000f200ff117b82 */ /* 0x000e620000000800 */
[----:B------:R-:W-:Y:S01]  /*0a40*/  BSSY.RECONVERGENT B0, `(.L_x_68) ;  /* 0x0000014000007945 */ /* 0x000fe20003800200 */
[----:B-1----:R-:W-:-:S13]  /*0a50*/  ISETP.GE.AND P0, PT, R0, R17, PT ;  /* 0x000000110000720c */ /* 0x002fda0003f06270 */
[----:B------:R-:W-:Y:S05]  /*0a60*/  @P0 BRA `(.L_x_69) ;  /* 0x0000000000440947 */ /* 0x000fea0003800000 */
[----:B------:R-:W1:Y:S01]  /*0a70*/  LDC R13, c[0x0][0x360] ;  /* 0x0000d800ff0d7b82 */ /* 0x000e620000000800 */
[----:B------:R-:W-:Y:S02]  /*0a80*/  IADD3 R2, PT, PT, R2, UR9, -R15 ;  /* 0x0000000902027c10 */ /* 0x000fe4000fffe80f */
[----:B0-----:R-:W-:Y:S02]  /*0a90*/  MOV R7, 0x3dcccccd ;  /* 0x3dcccccd00077802 */ /* 0x001fe40000000f00 */
[----:B------:R-:W-:-:S03]  /*0aa0*/  I2FP.F32.S32 R2, R2 ;  /* 0x0000000200027245 */ /* 0x000fc60000201400 */
[----:B------:R-:W0:Y:S02]  /*0ab0*/  LDC.64 R4, c[0x0][0x3b0] ;  /* 0x0000ec00ff047b82 */ /* 0x000e240000000a00 */
[----:B------:R-:W-:Y:S01]  /*0ac0*/  FFMA R7, R2, R7, 1 ;  /* 0x3f80000002077423 */ /* 0x000fe20000000007 */
[----:B------:R-:W-:-:S03]  /*0ad0*/  IMAD.MOV.U32 R2, RZ, RZ, R0 ;  /* 0x000000ffff027224 */ /* 0x000fc600078e0000 */
[----:B------:R-:W-:-:S07]  /*0ae0*/  FMUL R7, R6, R7 ;  /* 0x0000000706077220 */ /* 0x000fce0000400000 */
.L_x_70:
[----:B------:R-:W-:Y:S01]  /*0af0*/  LEA R10, R2, R3, 0x2 ;  /* 0x00000003020a7211 */ /* 0x000fe200078e10ff */
[----:B--2---:R-:W-:-:S05]  /*0b00*/  IMAD R9, R17, UR8, R2 ;  /* 0x0000000811097c24 */ /* 0x004fca000f8e0202 */
[----:B------:R-:W2:Y:S01]  /*0b10*/  LDS R10, [R10] ;  /* 0x000000000a0a7984 */ /* 0x000ea20000000800 */
[----:B-1----:R-:W-:Y:S01]  /*0b20*/  IADD3 R2, PT, PT, R13, R2, RZ ;  /* 0x000000020d027210 */ /* 0x002fe20007ffe0ff */
[----:B0-----:R-:W-:-:S03]  /*0b30*/  IMAD.WIDE R8, R9, 0x4, R4 ;  /* 0x0000000409087825 */ /* 0x001fc600078e0204 */
[----:B------:R-:W-:Y:S01]  /*0b40*/  ISETP.GE.AND P0, PT, R2, R17, PT ;  /* 0x000000110200720c */ /* 0x000fe20003f06270 */
[----:B--2---:R-:W-:-:S05]  /*0b50*/  FMUL R11, R7, R10 ;  /* 0x0000000a070b7220 */ /* 0x004fca0000400000 */
[----:B------:R2:W-:Y:S07]  /*0b60*/  REDG.E.ADD.F32.FTZ.RN.STRONG.GPU desc[UR6][R8.64], R11 ;  /* 0x0000000b080079a6 */ /* 0x0005ee000c12f306 */
[----:B------:R-:W-:Y:S05]  /*0b70*/  @!P0 BRA `(.L_x_70) ;  /* 0xfffffffc00dc8947 */ /* 0x000fea000383ffff */
.L_x_69:
[----:B0-----:R-:W-:Y:S05]  /*0b80*/  BSYNC.RECONVERGENT B0 ;  /* 0x0000000000007941 */ /* 0x001fea0003800200 */
.L_x_68:
[----:B------:R-:W-:Y:S01]  /*0b90*/  ULOP3.LUT UR4, URZ, UR9, URZ, 0x33, !UPT ;  /* 0x00000009ff047292 */ /* 0x000fe2000f8e33ff */
[----:B------:R-:W-:Y:S01]  /*0ba0*/  HFMA2 R2, -RZ, RZ, 0.96630859375, -0.0022525787353515625 ;  /* 0x3bbb989dff027431 */ /* 0x000fe200000001ff */
[----:B--2---:R-:W1:Y:S01]  /*0bb0*/  LDC R11, c[0x0][0x3c8] ;  /* 0x0000f200ff0b7b82 */ /* 0x004e620000000800 */
[----:B------:R-:W-:-:S03]  /*0bc0*/  IMAD.MOV.U32 R5, RZ, RZ, 0x437c0000 ;  /* 0x437c0000ff057424 */ /* 0x000fc600078e00ff */
[----:B------:R-:W-:-:S04]  /*0bd0*/  IADD3 R15, PT, PT, R15, UR4, RZ ;  /* 0x000000040f0f7c10 */ /* 0x000fc8000fffe0ff */
[----:B------:R-:W-:-:S05]  /*0be0*/  I2FP.F32.S32 R15, R15 ;  /* 0x0000000f000f7245 */ /* 0x000fca0000201400 */
[----:B------:R-:W-:-:S04]  /*0bf0*/  FMUL R15, R15, -0.10000000149011611938 ;  /* 0xbdcccccd0f0f7820 */ /* 0x000fc80000400000 */
[----:B------:R-:W-:-:S04]  /*0c00*/  FFMA.SAT R2, R15, R2, 0.5 ;  /* 0x3f0000000f027423 */ /* 0x000fc80000002002 */
[----:B------:R-:W-:Y:S01]  /*0c10*/  FFMA.RM R2, R2, R5, 12582913 ;  /* 0x4b40000102027423 */ /* 0x000fe20000004005 */
[----:B-1----:R-:W-:-:S03]  /*0c20*/  ISETP.GE.AND P0, PT, R0, R11, PT ;  /* 0x0000000b0000720c */ /* 0x002fc60003f06270 */
[----:B------:R-:W-:-:S04]  /*0c30*/  FADD R4, R2, -12583039 ;  /* 0xcb40007f02047421 */ /* 0x000fc80000000000 */
[----:B------:R-:W-:-:S04]  /*0c40*/  FFMA R4, R15, 1.4426950216293334961, -R4 ;  /* 0x3fb8aa3b0f047823 */ /* 0x000fc80000000804 */
[----:B------:R-:W-:-:S04]  /*0c50*/  FFMA R4, R15, 1.925963033500011079e-08, R4 ;  /* 0x32a570600f047823 */ /* 0x000fc80000000004 */
[----:B0-----:R0:W1:Y:S01]  /*0c60*/  MUFU.EX2 R7, R4 ;  /* 0x0000000400077308 */ /* 0x0010620000000800 */
[----:B------:R-:W-:Y:S05]  /*0c70*/  @P0 EXIT ;  /* 0x000000000000094d */ /* 0x000fea0003800000 */
[----:B0-----:R-:W0:Y:S01]  /*0c80*/  LDC.64 R4, c[0x0][0x3b8] ;  /* 0x0000ee00ff047b82 */ /* 0x001e220000000a00 */
[----:B------:R-:W-:Y:S01]  /*0c90*/  SHF.L.U32 R2, R2, 0x17, RZ ;  /* 0x0000001702027819 */ /* 0x000fe200000006ff */
[----:B------:R-:W2:Y:S01]  /*0ca0*/  LDCU UR4, c[0x0][0x360] ;  /* 0x00006c00ff0477ac */ /* 0x000ea20008000800 */
[----:B------:R-:W-:-:S03]  /*0cb0*/  MOV R9, 0x3f000000 ;  /* 0x3f00000000097802 */ /* 0x000fc60000000f00 */
[----:B-1----:R-:W-:-:S04]  /*0cc0*/  FMUL R2, R2, R7 ;  /* 0x0000000702027220 */ /* 0x002fc80000400000 */
[----:B------:R-:W-:-:S04]  /*0cd0*/  FFMA R7, R2, R9, 0.5 ;  /* 0x3f00000002077423 */ /* 0x000fc80000000009 */
[----:B------:R-:W-:-:S07]  /*0ce0*/  FMUL R2, R6, R7 ;  /* 0x0000000706027220 */ /* 0x000fce0000400000 */
.L_x_71:
[----:B------:R-:W-:Y:S01]  /*0cf0*/  LEA R8, R0, R3, 0x2 ;  /* 0x0000000300087211 */ /* 0x000fe200078e10ff */
[----:B-1----:R-:W-:-:S04]  /*0d00*/  IMAD R7, R11, UR8, R0 ;  /* 0x000000080b077c24 */ /* 0x002fc8000f8e0200 */
[----:B------:R-:W1:Y:S01]  /*0d10*/  LDS R9, [R8] ;  /* 0x0000000008097984 */ /* 0x000e620000000800 */
[----:B--2---:R-:W-:Y:S01]  /*0d20*/  IADD3 R0, PT, PT, R0, UR4, RZ ;  /* 0x0000000400007c10 */ /* 0x004fe2000fffe0ff */
[----:B0-----:R-:W-:-:S03]  /*0d30*/  IMAD.WIDE R6, R7, 0x4, R4 ;  /* 0x0000000407067825 */ /* 0x001fc600078e0204 */
[----:B------:R-:W-:Y:S01]  /*0d40*/  ISETP.GE.AND P0, PT, R0, R11, PT ;  /* 0x0000000b0000720c */ /* 0x000fe20003f06270 */
[----:B-1----:R-:W-:-:S05]  /*0d50*/  FMUL R9, R2, R9 ;  /* 0x0000000902097220 */ /* 0x002fca0000400000 */
[----:B------:R1:W-:Y:S07]  /*0d60*/  REDG.E.ADD.F32.FTZ.RN.STRONG.GPU desc[UR6][R6.64], R9 ;  /* 0x00000009060079a6 */ /* 0x0003ee000c12f306 */
[----:B------:R-:W-:Y:S05]  /*0d70*/  @!P0 BRA `(.L_x_71) ;  /* 0xfffffffc00dc8947 */ /* 0x000fea000383ffff */
[----:B------:R-:W-:Y:S05]  /*0d80*/  EXIT ;  /* 0x000000000000794d */ /* 0x000fea0003800000 */
.L_x_72:
        /* <DEDUP_REMOVED lines=15> */
.L_x_78:


//--------------------- .nv.shared._ZN3cub18CUB_300001_SM_10006detail11EmptyKernelIvEEvv --------------------------
	.section	.nv.shared._ZN3cub18CUB_300001_SM_10006detail11EmptyKernelIvEEvv,"aw",@nobits
	.sectionflags	@""
	.align	16
	.zero		1024


//--------------------- .nv.shared.reserved.0     --------------------------
	.section	.nv.shared.reserved.0,"aw",@nobits
	.weak		__nv_reservedSMEM_offset_0_alias
	.size		__nv_reservedSMEM_offset_0_alias, 0, 64
	.other		__nv_reservedSMEM_offset_0_alias,@"STO_CUDA_RESERVED_SHARED STV_DEFAULT"
__nv_reservedSMEM_offset_0_alias:
	.zero		0
	.zero		64


//--------------------- .nv.global                --------------------------
	.section	.nv.global,"aw",@nobits
.nv.global:
	.type		_ZN34_INTERNAL_14459458_4_k_cu_790264706thrust24THRUST_300001_SM_1000_NS12placeholders2_5E,@object
	.size		_ZN34_INTERNAL_14459458_4_k_cu_790264706thrust24THRUST_300001_SM_1000_NS12placeholders2_5E,(_ZN34_INTERNAL_14459458_4_k_cu_790264704cuda3std3__45__cpo6cbeginE - _ZN34_INTERNAL_14459458_4_k_cu_790264706thrust24THRUST_300001_SM_1000_NS12placeholders2_5E)
_ZN34_INTERNAL_14459458_4_k_cu_790264706thrust24THRUST_300001_SM_1000_NS12placeholders2_5E:
	.zero		1
	.type		_ZN34_INTERNAL_14459458_4_k_cu_790264704cuda3std3__45__cpo6cbeginE,@object
	.size		_ZN34_INTERNAL_14459458_4_k_cu_790264704cuda3std3__45__cpo6cbeginE,(_ZN34_INTERNAL_14459458_4_k_cu_790264704cuda3std6ranges3__45__cpo6cbeginE - _ZN34_INTERNAL_14459458_4_k_cu_790264704cuda3std3__45__cpo6cbeginE)
_ZN34_INTERNAL_14459458_4_k_cu_790264704cuda3std3__45__cpo6cbeginE:
	.zero		1
	.type		_ZN34_INTERNAL_14459458_4_k_cu_790264704cuda3std6ranges3__45__cpo6cbeginE,@object
	.size		_ZN34_INTERNAL_14459458_4_k_cu_790264704cuda3std6ranges3__45__cpo6cbeginE,(_ZN34_INTERNAL_14459458_4_k_cu_790264704cuda3std3__48in_placeE - _ZN34_INTERNAL_14459458_4_k_cu_790264704cuda3std6ranges3__45__cpo6cbeginE)
_ZN34_INTERNAL_14459458_4_k_cu_790264704cuda3std6ranges3__45__cpo6cbeginE:
	.zero		1
	.type		_ZN34_INTERNAL_14459458_4_k_cu_790264704cuda3std3__48in_placeE,@object
	.size		_ZN34_INTERNAL_14459458_4_k_cu_790264704cuda3std3__48in_placeE,(_ZN34_INTERNAL_14459458_4_k_cu_790264704cuda3std6ranges3__45__cpo4sizeE - _ZN34_INTERNAL_14459458_4_k_cu_790264704cuda3std3__48in_placeE)
_ZN34_INTERNAL_14459458_4_k_cu_790264704cuda3std3__48in_placeE:
	.zero		1
	.type		_ZN34_INTERNAL_14459458_4_k_cu_790264704cuda3std6ranges3__45__cpo4sizeE,@object
	.size		_ZN34_INTERNAL_14459458_4_k_cu_790264704cuda3std6ranges3__45__cpo4sizeE,(_ZN34_INTERNAL_14459458_4_k_cu_790264706thrust24THRUST_300001_SM_1000_NS12placeholders2_9E - _ZN34_INTERNAL_14459458_4_k_cu_790264704cuda3std6ranges3__45__cpo4sizeE)
_ZN34_INTERNAL_14459458_4_k_cu_790264704cuda3std6ranges3__45__cpo4sizeE:
	.zero		1
	.type		_ZN34_INTERNAL_14459458_4_k_cu_790264706thrust24THRUST_300001_SM_1000_NS12placeholders2_9E,@object
	.size		_ZN34_INTERNAL_14459458_4_k_cu_790264706thrust24THRUST_300001_SM_1000_NS12placeholders2_9E,(_ZN34_INTERNAL_14459458_4_k_cu_790264704cuda3std3__45__cpo7crbeginE - _ZN34_INTERNAL_14459458_4_k_cu_790264706thrust24THRUST_300001_SM_1000_NS12placeholders2_9E)
_ZN34_INTERNAL_14459458_4_k_cu_790264706thrust24THRUST_300001_SM_1000_NS12placeholders2_9E:
	.zero		1
	.type		_ZN34_INTERNAL_14459458_4_k_cu_790264704cuda3std3__45__cpo7crbeginE,@object
	.size		_ZN34_INTERNAL_14459458_4_k_cu_790264704cuda3std3__45__cpo7crbeginE,(_ZN34_INTERNAL_14459458_4_k_cu_790264704cuda3std6ranges3__45__cpo4nextE - _ZN34_INTERNAL_14459458_4_k_cu_790264704cuda3std3__45__cpo7crbeginE)
_ZN34_INTERNAL_14459458_4_k_cu_790264704cuda3std3__45__cpo7crbeginE:
	.zero		1
	.type		_ZN34_INTERNAL_14459458_4_k_cu_790264704cuda3std6ranges3__45__cpo4nextE,@object
	.size		_ZN34_INTERNAL_14459458_4_k_cu_790264704cuda3std6ranges3__45__cpo4nextE,(_ZN34_INTERNAL_14459458_4_k_cu_790264704cuda3std6ranges3__45__cpo4swapE - _ZN34_INTERNAL_14459458_4_k_cu_790264704cuda3std6ranges3__45__cpo4nextE)
_ZN34_INTERNAL_14459458_4_k_cu_790264704cuda3std6ranges3__45__cpo4nextE:
	.zero		1
	.type		_ZN34_INTERNAL_14459458_4_k_cu_790264704cuda3std6ranges3__45__cpo4swapE,@object
	.size		_ZN34_INTERNAL_14459458_4_k_cu_790264704cuda3std6ranges3__45__cpo4swapE,(_ZN34_INTERNAL_14459458_4_k_cu_790264706thrust24THRUST_300001_SM_1000_NS12placeholders2_1E - _ZN34_INTERNAL_14459458_4_k_cu_790264704cuda3std6ranges3__45__cpo4swapE)
_ZN34_INTERNAL_14459458_4_k_cu_790264704cuda3std6ranges3__45__cpo4swapE:
	.zero		1
	.type		_ZN34_INTERNAL_14459458_4_k_cu_790264706thrust24THRUST_300001_SM_1000_NS12placeholders2_1E,@object
	.size		_ZN34_INTERNAL_14459458_4_k_cu_790264706thrust24THRUST_300001_SM_1000_NS12placeholders2_1E,(_ZN34_INTERNAL_14459458_4_k_cu_790264706thrust24THRUST_300001_SM_1000_NS12placeholders2_3E - _ZN34_INTERNAL_14459458_4_k_cu_790264706thrust24THRUST_300001_SM_1000_NS12placeholders2_1E)
_ZN34_INTERNAL_14459458_4_k_cu_790264706thrust24THRUST_300001_SM_1000_NS12placeholders2_1E:
	.zero		1
	.type		_ZN34_INTERNAL_14459458_4_k_cu_790264706thrust24THRUST_300001_SM_1000_NS12placeholders2_3E,@object
	.size		_ZN34_INTERNAL_14459458_4_k_cu_790264706thrust24THRUST_300001_SM_1000_NS12placeholders2_3E,(_ZN34_INTERNAL_14459458_4_k_cu_790264704cuda3std3__45__cpo5beginE - _ZN34_INTERNAL_14459458_4_k_cu_790264706thrust24THRUST_300001_SM_1000_NS12placeholders2_3E)
_ZN34_INTERNAL_14459458_4_k_cu_790264706thrust24THRUST_300001_SM_1000_NS12placeholders2_3E:
	.zero		1
	.type		_ZN34_INTERNAL_14459458_4_k_cu_790264704cuda3std3__45__cpo5beginE,@object
	.size		_ZN34_INTERNAL_14459458_4_k_cu_790264704cuda3std3__45__cpo5beginE,(_ZN34_INTERNAL_14459458_4_k_cu_790264704cuda3std6ranges3__45__cpo5beginE - _ZN34_INTERNAL_14459458_4_k_cu_790264704cuda3std3__45__cpo5beginE)
_ZN34_INTERNAL_14459458_4_k_cu_790264704cuda3std3__45__cpo5beginE:
	.zero		1
	.type		_ZN34_INTERNAL_14459458_4_k_cu_790264704cuda3std6ranges3__45__cpo5beginE,@object
	.size		_ZN34_INTERNAL_14459458_4_k_cu_790264704cuda3std6ranges3__45__cpo5beginE,(_ZN34_INTERNAL_14459458_4_k_cu_790264704cuda3std3__436_GLOBAL__N__14459458_4_k_cu_790264706ignoreE - _ZN34_INTERNAL_14459458_4_k_cu_790264704cuda3std6ranges3__45__cpo5beginE)
_ZN34_INTERNAL_14459458_4_k_cu_790264704cuda3std6ranges3__45__cpo5beginE:
	.zero		1
	.type		_ZN34_INTERNAL_14459458_4_k_cu_790264704cuda3std3__436_GLOBAL__N__14459458_4_k_cu_790264706ignoreE,@object
	.size		_ZN34_INTERNAL_14459458_4_k_cu_790264704cuda3std3__436_GLOBAL__N__14459458_4_k_cu_790264706ignoreE,(_ZN34_INTERNAL_14459458_4_k_cu_790264704cuda3std6ranges3__45__cpo4dataE - _ZN34_INTERNAL_14459458_4_k_cu_790264704cuda3std3__436_GLOBAL__N__14459458_4_k_cu_790264706ignoreE)
_ZN34_INTERNAL_14459458_4_k_cu_790264704cuda3std3__436_GLOBAL__N__14459458_4_k_cu_790264706ignoreE:
	.zero		1
	.type		_ZN34_INTERNAL_14459458_4_k_cu_790264704cuda3std6ranges3__45__cpo4dataE,@object
	.size		_ZN34_INTERNAL_14459458_4_k_cu_790264704cuda3std6ranges3__45__cpo4dataE,(_ZN34_INTERNAL_14459458_4_k_cu_790264706thrust24THRUST_300001_SM_1000_NS12placeholders2_7E - _ZN34_INTERNAL_14459458_4_k_cu_790264704cuda3std6ranges3__45__cpo4dataE)
_ZN34_INTERNAL_14459458_4_k_cu_790264704cuda3std6ranges3__45__cpo4dataE:
	.zero		1
	.type		_ZN34_INTERNAL_14459458_4_k_cu_790264706thrust24THRUST_300001_SM_1000_NS12placeholders2_7E,@object
	.size		_ZN34_INTERNAL_14459458_4_k_cu_790264706thrust24THRUST_300001_SM_1000_NS12placeholders2_7E,(_ZN34_INTERNAL_14459458_4_k_cu_790264704cuda3std3__45__cpo6rbeginE - _ZN34_INTERNAL_14459458_4_k_cu_790264706thrust24THRUST_300001_SM_1000_NS12placeholders2_7E)
_ZN34_INTERNAL_14459458_4_k_cu_790264706thrust24THRUST_300001_SM_1000_NS12placeholders2_7E:
	.zero		1
	.type		_ZN34_INTERNAL_14459458_4_k_cu_790264704cuda3std3__45__cpo6rbeginE,@object
	.size		_ZN34_INTERNAL_14459458_4_k_cu_790264704cuda3std3__45__cpo6rbeginE,(_ZN34_INTERNAL_14459458_4_k_cu_790264704cuda3std6ranges3__45__cpo7advanceE - _ZN34_INTERNAL_14459458_4_k_cu_790264704cuda3std3__45__cpo6rbeginE)
_ZN34_INTERNAL_14459458_4_k_cu_790264704cuda3std3__45__cpo6rbeginE:
	.zero		1
	.type		_ZN34_INTERNAL_14459458_4_k_cu_790264704cuda3std6ranges3__45__cpo7advanceE,@object
	.size		_ZN34_INTERNAL_14459458_4_k_cu_790264704cuda3std6ranges3__45__cpo7advanceE,(_ZN34_INTERNAL_14459458_4_k_cu_790264704cuda3std3__47nulloptE - _ZN34_INTERNAL_14459458_4_k_cu_790264704cuda3std6ranges3__45__cpo7advanceE)
_ZN34_INTERNAL_14459458_4_k_cu_790264704cuda3std6ranges3__45__cpo7advanceE:
	.zero		1
	.type		_ZN34_INTERNAL_14459458_4_k_cu_790264704cuda3std3__47nulloptE,@object
	.size		_ZN34_INTERNAL_14459458_4_k_cu_790264704cuda3std3__47nulloptE,(_ZN34_INTERNAL_14459458_4_k_cu_790264704cuda3std6ranges3__45__cpo8distanceE - _ZN34_INTERNAL_14459458_4_k_cu_790264704cuda3std3__47nulloptE)
_ZN34_INTERNAL_14459458_4_k_cu_790264704cuda3std3__47nulloptE:
	.zero		1
	.type		_ZN34_INTERNAL_14459458_4_k_cu_790264704cuda3std6ranges3__45__cpo8distanceE,@object
	.size		_ZN34_INTERNAL_14459458_4_k_cu_790264704cuda3std6ranges3__45__cpo8distanceE,(_ZN34_INTERNAL_14459458_4_k_cu_790264706thrust24THRUST_300001_SM_1000_NS12placeholders2_6E - _ZN34_INTERNAL_14459458_4_k_cu_790264704cuda3std6ranges3__45__cpo8distanceE)
_ZN34_INTERNAL_14459458_4_k_cu_790264704cuda3std6ranges3__45__cpo8distanceE:
	.zero		1
	.type		_ZN34_INTERNAL_14459458_4_k_cu_790264706thrust24THRUST_300001_SM_1000_NS12placeholders2_6E,@object
	.size		_ZN34_INTERNAL_14459458_4_k_cu_790264706thrust24THRUST_300001_SM_1000_NS12placeholders2_6E,(_ZN34_INTERNAL_14459458_4_k_cu_790264704cuda3std3__45__cpo4cendE - _ZN34_INTERNAL_14459458_4_k_cu_790264706thrust24THRUST_300001_SM_1000_NS12placeholders2_6E)
_ZN34_INTERNAL_14459458_4_k_cu_790264706thrust24THRUST_300001_SM_1000_NS12placeholders2_6E:
	.zero		1
	.type		_ZN34_INTERNAL_14459458_4_k_cu_790264704cuda3std3__45__cpo4cendE,@object
	.size		_ZN34_INTERNAL_14459458_4_k_cu_790264704cuda3std3__45__cpo4cendE,(_ZN34_INTERNAL_14459458_4_k_cu_790264704cuda3std6ranges3__45__cpo4cendE - _ZN34_INTERNAL_14459458_4_k_cu_790264704cuda3std3__45__cpo4cendE)
_ZN34_INTERNAL_14459458_4_k_cu_790264704cuda3std3__45__cpo4cendE:
	.zero		1
	.type		_ZN34_INTERNAL_14459458_4_k_cu_790264704cuda3std6ranges3__45__cpo4cendE,@object
	.size		_ZN34_INTERNAL_14459458_4_k_cu_790264704cuda3std6ranges3__45__cpo4cendE,(_ZN34_INTERNAL_14459458_4_k_cu_790264704cuda3std3__420unreachable_sentinelE - _ZN34_INTERNAL_14459458_4_k_cu_790264704cuda3std6ranges3__45__cpo4cendE)
_ZN34_INTERNAL_14459458_4_k_cu_790264704cuda3std6ranges3__45__cpo4cendE:
	.zero		1
	.type		_ZN34_INTERNAL_14459458_4_k_cu_790264704cuda3std3__420unreachable_sentinelE,@object
	.size		_ZN34_INTERNAL_14459458_4_k_cu_790264704cuda3std3__420unreachable_sentinelE,(_ZN34_INTERNAL_14459458_4_k_cu_790264704cuda3std6ranges3__45__cpo5ssizeE - _ZN34_INTERNAL_14459458_4_k_cu_790264704cuda3std3__420unreachable_sentinelE)
_ZN34_INTERNAL_14459458_4_k_cu_790264704cuda3std3__420unreachable_sentinelE:
	.zero		1
	.type		_ZN34_INTERNAL_14459458_4_k_cu_790264704cuda3std6ranges3__45__cpo5ssizeE,@object
	.size		_ZN34_INTERNAL_14459458_4_k_cu_790264704cuda3std6ranges3__45__cpo5ssizeE,(_ZN34_INTERNAL_14459458_4_k_cu_790264706thrust24THRUST_300001_SM_1000_NS12placeholders3_10E - _ZN34_INTERNAL_14459458_4_k_cu_790264704cuda3std6ranges3__45__cpo5ssizeE)
_ZN34_INTERNAL_14459458_4_k_cu_790264704cuda3std6ranges3__45__cpo5ssizeE:
	.zero		1
	.type		_ZN34_INTERNAL_14459458_4_k_cu_790264706thrust24THRUST_300001_SM_1000_NS12placeholders3_10E,@object
	.size		_ZN34_INTERNAL_14459458_4_k_cu_790264706thrust24THRUST_300001_SM_1000_NS12placeholders3_10E,(_ZN34_INTERNAL_14459458_4_k_cu_790264704cuda3std3__45__cpo5crendE - _ZN34_INTERNAL_14459458_4_k_cu_790264706thrust24THRUST_300001_SM_1000_NS12placeholders3_10E)
_ZN34_INTERNAL_14459458_4_k_cu_790264706thrust24THRUST_300001_SM_1000_NS12placeholders3_10E:
	.zero		1
	.type		_ZN34_INTERNAL_14459458_4_k_cu_790264704cuda3std3__45__cpo5crendE,@object
	.size		_ZN34_INTERNAL_14459458_4_k_cu_790264704cuda3std3__45__cpo5crendE,(_ZN34_INTERNAL_14459458_4_k_cu_790264704cuda3std6ranges3__45__cpo4prevE - _ZN34_INTERNAL_14459458_4_k_cu_790264704cuda3std3__45__cpo5crendE)
_ZN34_INTERNAL_14459458_4_k_cu_790264704cuda3std3__45__cpo5crendE:
	.zero		1
	.type		_ZN34_INTERNAL_14459458_4_k_cu_790264704cuda3std6ranges3__45__cpo4prevE,@object
	.size		_ZN34_INTERNAL_14459458_4_k_cu_790264704cuda3std6ranges3__45__cpo4prevE,(_ZN34_INTERNAL_14459458_4_k_cu_790264704cuda3std6ranges3__45__cpo9iter_moveE - _ZN34_INTERNAL_14459458_4_k_cu_790264704cuda3std6ranges3__45__cpo4prevE)
_ZN34_INTERNAL_14459458_4_k_cu_790264704cuda3std6ranges3__45__cpo4prevE:
	.zero		1
	.type		_ZN34_INTERNAL_14459458_4_k_cu_790264704cuda3std6ranges3__45__cpo9iter_moveE,@object
	.size		_ZN34_INTERNAL_14459458_4_k_cu_790264704cuda3std6ranges3__45__cpo9iter_moveE,(_ZN34_INTERNAL_14459458_4_k_cu_790264706thrust24THRUST_300001_SM_1000_NS12placeholders2_2E - _ZN34_INTERNAL_14459458_4_k_cu_790264704cuda3std6ranges3__45__cpo9iter_moveE)
_ZN34_INTERNAL_14459458_4_k_cu_790264704cuda3std6ranges3__45__cpo9iter_moveE:
	.zero		1
	.type		_ZN34_INTERNAL_14459458_4_k_cu_790264706thrust24THRUST_300001_SM_1000_NS12placeholders2_2E,@object
	.size		_ZN34_INTERNAL_14459458_4_k_cu_790264706thrust24THRUST_300001_SM_1000_NS12placeholders2_2E,(_ZN34_INTERNAL_14459458_4_k_cu_790264706thrust24THRUST_300001_SM_1000_NS12placeholders2_4E - _ZN34_INTERNAL_14459458_4_k_cu_790264706thrust24THRUST_300001_SM_1000_NS12placeholders2_2E)
_ZN34_INTERNAL_14459458_4_k_cu_790264706thrust24THRUST_300001_SM_1000_NS12placeholders2_2E:
	.zero		1
	.type		_ZN34_INTERNAL_14459458_4_k_cu_790264706thrust24THRUST_300001_SM_1000_NS12placeholders2_4E,@object
	.size		_ZN34_INTERNAL_14459458_4_k_cu_790264706thrust24THRUST_300001_SM_1000_NS12placeholders2_4E,(_ZN34_INTERNAL_14459458_4_k_cu_790264704cuda3std3__45__cpo3endE - _ZN34_INTERNAL_14459458_4_k_cu_790264706thrust24THRUST_300001_SM_1000_NS12placeholders2_4E)
_ZN34_INTERNAL_14459458_4_k_cu_790264706thrust24THRUST_300001_SM_1000_NS12placeholders2_4E:
	.zero		1
	.type		_ZN34_INTERNAL_14459458_4_k_cu_790264704cuda3std3__45__cpo3endE,@object
	.size		_ZN34_INTERNAL_14459458_4_k_cu_790264704cuda3std3__45__cpo3endE,(_ZN34_INTERNAL_14459458_4_k_cu_790264704cuda3std6ranges3__45__cpo3endE - _ZN34_INTERNAL_14459458_4_k_cu_790264704cuda3std3__45__cpo3endE)
_ZN34_INTERNAL_14459458_4_k_cu_790264704cuda3std3__45__cpo3endE:
	.zero		1
	.type		_ZN34_INTERNAL_14459458_4_k_cu_790264704cuda3std6ranges3__45__cpo3endE,@object
	.size		_ZN34_INTERNAL_14459458_4_k_cu_790264704cuda3std6ranges3__45__cpo3endE,(_ZN34_INTERNAL_14459458_4_k_cu_790264704cuda3std3__419piecewise_constructE - _ZN34_INTERNAL_14459458_4_k_cu_790264704cuda3std6ranges3__45__cpo3endE)
_ZN34_INTERNAL_14459458_4_k_cu_790264704cuda3std6ranges3__45__cpo3endE:
	.zero		1
	.type		_ZN34_INTERNAL_14459458_4_k_cu_790264704cuda3std3__419piecewise_constructE,@object
	.size		_ZN34_INTERNAL_14459458_4_k_cu_790264704cuda3std3__419piecewise_constructE,(_ZN34_INTERNAL_14459458_4_k_cu_790264704cuda3std6ranges3__45__cpo5cdataE - _ZN34_INTERNAL_14459458_4_k_cu_790264704cuda3std3__419piecewise_constructE)
_ZN34_INTERNAL_14459458_4_k_cu_790264704cuda3std3__419piecewise_constructE:
	.zero		1
	.type		_ZN34_INTERNAL_14459458_4_k_cu_790264704cuda3std6ranges3__45__cpo5cdataE,@object
	.size		_ZN34_INTERNAL_14459458_4_k_cu_790264704cuda3std6ranges3__45__cpo5cdataE,(_ZN34_INTERNAL_14459458_4_k_cu_790264706thrust24THRUST_300001_SM_1000_NS12placeholders2_8E - _ZN34_INTERNAL_14459458_4_k_cu_790264704cuda3std6ranges3__45__cpo5cdataE)
_ZN34_INTERNAL_14459458_4_k_cu_790264704cuda3std6ranges3__45__cpo5cdataE:
	.zero		1
	.type		_ZN34_INTERNAL_14459458_4_k_cu_790264706thrust24THRUST_300001_SM_1000_NS12placeholders2_8E,@object
	.size		_ZN34_INTERNAL_14459458_4_k_cu_790264706thrust24THRUST_300001_SM_1000_NS12placeholders2_8E,(_ZN34_INTERNAL_14459458_4_k_cu_790264704cuda3std3__45__cpo4rendE - _ZN34_INTERNAL_14459458_4_k_cu_790264706thrust24THRUST_300001_SM_1000_NS12placeholders2_8E)
_ZN34_INTERNAL_14459458_4_k_cu_790264706thrust24THRUST_300001_SM_1000_NS12placeholders2_8E:
	.zero		1
	.type		_ZN34_INTERNAL_14459458_4_k_cu_790264704cuda3std3__45__cpo4rendE,@object
	.size		_ZN34_INTERNAL_14459458_4_k_cu_790264704cuda3std3__45__cpo4rendE,(_ZN34_INTERNAL_14459458_4_k_cu_790264704cuda3std6ranges3__45__cpo9iter_swapE - _ZN34_INTERNAL_14459458_4_k_cu_790264704cuda3std3__45__cpo4rendE)
_ZN34_INTERNAL_14459458_4_k_cu_790264704cuda3std3__45__cpo4rendE:
	.zero		1
	.type		_ZN34_INTERNAL_14459458_4_k_cu_790264704cuda3std6ranges3__45__cpo9iter_swapE,@object
	.size		_ZN34_INTERNAL_14459458_4_k_cu_790264704cuda3std6ranges3__45__cpo9iter_swapE,(_ZN34_INTERNAL_14459458_4_k_cu_790264704cuda3std3__48unexpectE - _ZN34_INTERNAL_14459458_4_k_cu_790264704cuda3std6ranges3__45__cpo9iter_swapE)
_ZN34_INTERNAL_14459458_4_k_cu_790264704cuda3std6ranges3__45__cpo9iter_swapE:
	.zero		1
	.type		_ZN34_INTERNAL_14459458_4_k_cu_790264704cuda3std3__48unexpectE,@object
	.size		_ZN34_INTERNAL_14459458_4_k_cu_790264704cuda3std3__48unexpectE,(_ZN34_INTERNAL_14459458_4_k_cu_790264706thrust24THRUST_300001_SM_1000_NS6system6detail10sequential3seqE - _ZN34_INTERNAL_14459458_4_k_cu_790264704cuda3std3__48unexpectE)
_ZN34_INTERNAL_14459458_4_k_cu_790264704cuda3std3__48unexpectE:
	.zero		1
	.type		_ZN34_INTERNAL_14459458_4_k_cu_790264706thrust24THRUST_300001_SM_1000_NS6system6detail10sequential3seqE,@object
	.size		_ZN34_INTERNAL_14459458_4_k_cu_790264706thrust24THRUST_300001_SM_1000_NS6system6detail10sequential3seqE,(.L_29 - _ZN34_INTERNAL_14459458_4_k_cu_790264706thrust24THRUST_300001_SM_1000_NS6system6detail10sequential3seqE)
_ZN34_INTERNAL_14459458_4_k_cu_790264706thrust24THRUST_300001_SM_1000_NS6system6detail10sequential3seqE:
	.zero		1
.L_29:


//--------------------- .nv.shared._Z44sequence_collaborative_filtering_kernel_fp16PK6__halfS1_S1_PS_S2_iiiif --------------------------
	.section	.nv.shared._Z44sequence_collaborative_filtering_kernel_fp16PK6__halfS1_S1_PS_S2_iiiif,"aw",@nobits
	.sectionflags	@""
	.align	16
	.zero		1024


//--------------------- .nv.shared._Z47sequence_recommendation_interaction_kernel_fp16PK6__halfS1_S1_S1_PS_S2_S2_S2_iiiiif --------------------------
	.section	.nv.shared._Z47sequence_recommendation_interaction_kernel_fp16PK6__halfS1_S1_S1_PS_S2_S2_S2_iiiiif,"aw",@nobits
	.sectionflags	@""
	.align	16
	.zero		1024


//--------------------- .nv.shared._Z44sequence_collaborative_filtering_kernel_fp32PKfS0_S0_PfS1_iiiif --------------------------
	.section	.nv.shared._Z44sequence_collaborative_filtering_kernel_fp32PKfS0_S0_PfS1_iiiif,"aw",@nobits
	.sectionflags	@""
	.align	16
	.zero		1024


//--------------------- .nv.shared._Z47sequence_recommendation_interaction_kernel_fp32PKfS0_S0_S0_PfS1_S1_S1_iiiiif --------------------------
	.section	.nv.shared._Z47sequence_recommendation_interaction_kernel_fp32PKfS0_S0_S0_PfS1_S1_S1_iiiiif,"aw",@nobits
	.sectionflags	@""
	.align	16
	.zero		1024


//--------------------- .nv.constant0._ZN3cub18CUB_300001_SM_10006detail11EmptyKernelIvEEvv --------------------------
	.section	.nv.constant0._ZN3cub18CUB_300001_SM_10006detail11EmptyKernelIvEEvv,"a",@progbits
	.sectionflags	@""
	.align	4
.nv.constant0._ZN3cub18CUB_300001_SM_10006detail11EmptyKernelIvEEvv:
	.zero		896


//--------------------- .nv.constant0._Z44sequence_collaborative_filtering_kernel_fp16PK6__halfS1_S1_PS_S2_iiiif --------------------------
	.section	.nv.constant0._Z44sequence_collaborative_filtering_kernel_fp16PK6__halfS1_S1_PS_S2_iiiif,"a",@progbits
	.sectionflags	@""
	.align	4
.nv.constant0._Z44sequence_collaborative_filtering_kernel_fp16PK6__halfS1_S1_PS_S2_iiiif:
	.zero		956


//--------------------- .nv.constant0._Z47sequence_recommendation_interaction_kernel_fp16PK6__halfS1_S1_S1_PS_S2_S2_S2_iiiiif --------------------------
	.section	.nv.constant0._Z47sequence_recommendation_interaction_kernel_fp16PK6__halfS1_S1_S1_PS_S2_S2_S2_iiiiif,"a",@progbits
	.sectionflags	@""
	.align	4
.nv.constant0._Z47sequence_recommendation_interaction_kernel_fp16PK6__halfS1_S1_S1_PS_S2_S2_S2_iiiiif:
	.zero		984


//--------------------- .nv.constant0._Z44sequence_collaborative_filtering_kernel_fp32PKfS0_S0_PfS1_iiiif --------------------------
	.section	.nv.constant0._Z44sequence_collaborative_filtering_kernel_fp32PKfS0_S0_PfS1_iiiif,"a",@progbits
	.sectionflags	@""
	.align	4
.nv.constant0._Z44sequence_collaborative_filtering_kernel_fp32PKfS0_S0_PfS1_iiiif:
	.zero		956


//--------------------- .nv.constant0._Z47sequence_recommendation_interaction_kernel_fp32PKfS0_S0_S0_PfS1_S1_S1_iiiiif --------------------------
	.section	.nv.constant0._Z47sequence_recommendation_interaction_kernel_fp32PKfS0_S0_S0_PfS1_S1_S1_iiiiif,"a",@progbits
	.sectionflags	@""
	.align	4
.nv.constant0._Z47sequence_recommendation_interaction_kernel_fp32PKfS0_S0_S0_PfS1_S1_S1_iiiiif:
	.zero		984


//--------------------- SYMBOLS --------------------------

	.type		.nv.reservedSmem.offset0,@object
	.size		.nv.reservedSmem.offset0,0x4
	.type		.nv.reservedSmem.cap,@object
	.size		.nv.reservedSmem.cap,0x4
